//
// Generated by NVIDIA NVVM Compiler
//
// Compiler Build ID: CL-36424714
// Cuda compilation tools, release 13.0, V13.0.88
// Based on NVVM 20.0.0
//

.version 9.0
.target sm_100
.address_size 64

	// .globl	_ZN13whisper_turbo4cuda22flash_attention_kernelIfLi128ELi64EEEvPKT_S4_S4_PS2_fiiii
.extern .shared .align 16 .b8 _ZN13whisper_turbo4cuda10shared_memE[];

.visible .entry _ZN13whisper_turbo4cuda22flash_attention_kernelIfLi128ELi64EEEvPKT_S4_S4_PS2_fiiii(
	.param .u64 .ptr .align 1 _ZN13whisper_turbo4cuda22flash_attention_kernelIfLi128ELi64EEEvPKT_S4_S4_PS2_fiiii_param_0,
	.param .u64 .ptr .align 1 _ZN13whisper_turbo4cuda22flash_attention_kernelIfLi128ELi64EEEvPKT_S4_S4_PS2_fiiii_param_1,
	.param .u64 .ptr .align 1 _ZN13whisper_turbo4cuda22flash_attention_kernelIfLi128ELi64EEEvPKT_S4_S4_PS2_fiiii_param_2,
	.param .u64 .ptr .align 1 _ZN13whisper_turbo4cuda22flash_attention_kernelIfLi128ELi64EEEvPKT_S4_S4_PS2_fiiii_param_3,
	.param .f32 _ZN13whisper_turbo4cuda22flash_attention_kernelIfLi128ELi64EEEvPKT_S4_S4_PS2_fiiii_param_4,
	.param .u32 _ZN13whisper_turbo4cuda22flash_attention_kernelIfLi128ELi64EEEvPKT_S4_S4_PS2_fiiii_param_5,
	.param .u32 _ZN13whisper_turbo4cuda22flash_attention_kernelIfLi128ELi64EEEvPKT_S4_S4_PS2_fiiii_param_6,
	.param .u32 _ZN13whisper_turbo4cuda22flash_attention_kernelIfLi128ELi64EEEvPKT_S4_S4_PS2_fiiii_param_7,
	.param .u32 _ZN13whisper_turbo4cuda22flash_attention_kernelIfLi128ELi64EEEvPKT_S4_S4_PS2_fiiii_param_8
)
{
	.local .align 16 .b8 	__local_depot0[768];
	.reg .b64 	%SP;
	.reg .b64 	%SPL;
	.reg .pred 	%p<21>;
	.reg .b32 	%r<105>;
	.reg .b32 	%f<693>;
	.reg .b64 	%rd<39>;

	mov.u64 	%SPL, __local_depot0;
	ld.param.u64 	%rd13, [_ZN13whisper_turbo4cuda22flash_attention_kernelIfLi128ELi64EEEvPKT_S4_S4_PS2_fiiii_param_0];
	ld.param.u32 	%r32, [_ZN13whisper_turbo4cuda22flash_attention_kernelIfLi128ELi64EEEvPKT_S4_S4_PS2_fiiii_param_6];
	ld.param.u32 	%r30, [_ZN13whisper_turbo4cuda22flash_attention_kernelIfLi128ELi64EEEvPKT_S4_S4_PS2_fiiii_param_7];
	ld.param.u32 	%r31, [_ZN13whisper_turbo4cuda22flash_attention_kernelIfLi128ELi64EEEvPKT_S4_S4_PS2_fiiii_param_8];
	cvta.to.global.u64 	%rd1, %rd13;
	add.u64 	%rd2, %SPL, 0;
	add.u64 	%rd3, %SPL, 256;
	mov.u32 	%r1, %tid.x;
	mov.u32 	%r33, %ctaid.y;
	mov.u32 	%r34, %ctaid.z;
	mad.lo.s32 	%r35, %r32, %r34, %r33;
	mul.lo.s32 	%r36, %r35, %r30;
	mul.lo.s32 	%r2, %r36, %r31;
	mov.u32 	%r37, %ctaid.x;
	mov.f32 	%f264, 0f00000000;
	st.local.v4.f32 	[%rd2], {%f264, %f264, %f264, %f264};
	st.local.v4.f32 	[%rd2+16], {%f264, %f264, %f264, %f264};
	st.local.v4.f32 	[%rd2+32], {%f264, %f264, %f264, %f264};
	st.local.v4.f32 	[%rd2+48], {%f264, %f264, %f264, %f264};
	st.local.v4.f32 	[%rd2+64], {%f264, %f264, %f264, %f264};
	st.local.v4.f32 	[%rd2+80], {%f264, %f264, %f264, %f264};
	st.local.v4.f32 	[%rd2+96], {%f264, %f264, %f264, %f264};
	st.local.v4.f32 	[%rd2+112], {%f264, %f264, %f264, %f264};
	st.local.v4.f32 	[%rd2+128], {%f264, %f264, %f264, %f264};
	st.local.v4.f32 	[%rd2+144], {%f264, %f264, %f264, %f264};
	st.local.v4.f32 	[%rd2+160], {%f264, %f264, %f264, %f264};
	st.local.v4.f32 	[%rd2+176], {%f264, %f264, %f264, %f264};
	st.local.v4.f32 	[%rd2+192], {%f264, %f264, %f264, %f264};
	st.local.v4.f32 	[%rd2+208], {%f264, %f264, %f264, %f264};
	st.local.v4.f32 	[%rd2+224], {%f264, %f264, %f264, %f264};
	st.local.v4.f32 	[%rd2+240], {%f264, %f264, %f264, %f264};
	shl.b32 	%r38, %r37, 7;
	add.s32 	%r3, %r38, %r1;
	setp.ge.s32 	%p1, %r3, %r30;
	@%p1 bra 	$L__BB0_5;
	ld.param.u32 	%r92, [_ZN13whisper_turbo4cuda22flash_attention_kernelIfLi128ELi64EEEvPKT_S4_S4_PS2_fiiii_param_8];
	mov.u32 	%r4, %tid.y;
	mad.lo.s32 	%r39, %r92, %r3, %r4;
	add.s32 	%r5, %r39, %r2;
	shl.b32 	%r40, %r1, 6;
	add.s32 	%r41, %r40, %r4;
	setp.ge.u32 	%p2, %r4, %r92;
	shl.b32 	%r42, %r41, 2;
	mov.u32 	%r43, _ZN13whisper_turbo4cuda10shared_memE;
	add.s32 	%r6, %r43, %r42;
	@%p2 bra 	$L__BB0_3;
	mul.wide.u32 	%rd16, %r5, 4;
	add.s64 	%rd17, %rd1, %rd16;
	ld.global.nc.f32 	%f265, [%rd17];
	st.shared.f32 	[%r6], %f265;
$L__BB0_3:
	ld.param.u32 	%r93, [_ZN13whisper_turbo4cuda22flash_attention_kernelIfLi128ELi64EEEvPKT_S4_S4_PS2_fiiii_param_8];
	add.s32 	%r44, %r4, 32;
	setp.ge.u32 	%p3, %r44, %r93;
	@%p3 bra 	$L__BB0_5;
	add.s32 	%r45, %r5, 32;
	mul.wide.u32 	%rd18, %r45, 4;
	add.s64 	%rd19, %rd1, %rd18;
	ld.global.nc.f32 	%f266, [%rd19];
	st.shared.f32 	[%r6+128], %f266;
$L__BB0_5:
	ld.param.u32 	%r85, [_ZN13whisper_turbo4cuda22flash_attention_kernelIfLi128ELi64EEEvPKT_S4_S4_PS2_fiiii_param_7];
	bar.sync 	0;
	setp.lt.s32 	%p4, %r85, 1;
	@%p4 bra 	$L__BB0_22;
	mov.f32 	%f692, 0fFF800000;
	mov.b32 	%r100, 0;
	mov.f32 	%f627, 0f00000000;
	shl.b32 	%r47, %r1, 6;
	mov.u32 	%r10, %tid.y;
	add.s32 	%r48, %r47, %r10;
	shl.b32 	%r49, %r48, 2;
	mov.f32 	%f628, %f627;
	mov.f32 	%f629, %f627;
	mov.f32 	%f630, %f627;
	mov.f32 	%f631, %f627;
	mov.f32 	%f632, %f627;
	mov.f32 	%f633, %f627;
	mov.f32 	%f634, %f627;
	mov.f32 	%f635, %f627;
	mov.f32 	%f636, %f627;
	mov.f32 	%f637, %f627;
	mov.f32 	%f638, %f627;
	mov.f32 	%f639, %f627;
	mov.f32 	%f640, %f627;
	mov.f32 	%f641, %f627;
	mov.f32 	%f642, %f627;
	mov.f32 	%f643, %f627;
	mov.f32 	%f644, %f627;
	mov.f32 	%f645, %f627;
	mov.f32 	%f646, %f627;
	mov.f32 	%f647, %f627;
	mov.f32 	%f648, %f627;
	mov.f32 	%f649, %f627;
	mov.f32 	%f650, %f627;
	mov.f32 	%f651, %f627;
	mov.f32 	%f652, %f627;
	mov.f32 	%f653, %f627;
	mov.f32 	%f654, %f627;
	mov.f32 	%f655, %f627;
	mov.f32 	%f656, %f627;
	mov.f32 	%f657, %f627;
	mov.f32 	%f658, %f627;
	mov.f32 	%f659, %f627;
	mov.f32 	%f660, %f627;
	mov.f32 	%f661, %f627;
	mov.f32 	%f662, %f627;
	mov.f32 	%f663, %f627;
	mov.f32 	%f664, %f627;
	mov.f32 	%f665, %f627;
	mov.f32 	%f666, %f627;
	mov.f32 	%f667, %f627;
	mov.f32 	%f668, %f627;
	mov.f32 	%f669, %f627;
	mov.f32 	%f670, %f627;
	mov.f32 	%f671, %f627;
	mov.f32 	%f672, %f627;
	mov.f32 	%f673, %f627;
	mov.f32 	%f674, %f627;
	mov.f32 	%f675, %f627;
	mov.f32 	%f676, %f627;
	mov.f32 	%f677, %f627;
	mov.f32 	%f678, %f627;
	mov.f32 	%f679, %f627;
	mov.f32 	%f680, %f627;
	mov.f32 	%f681, %f627;
	mov.f32 	%f682, %f627;
	mov.f32 	%f683, %f627;
	mov.f32 	%f684, %f627;
	mov.f32 	%f685, %f627;
	mov.f32 	%f686, %f627;
	mov.f32 	%f687, %f627;
	mov.f32 	%f688, %f627;
	mov.f32 	%f689, %f627;
	mov.f32 	%f690, %f627;
	mov.f32 	%f691, %f627;
$L__BB0_7:
	ld.param.u32 	%r86, [_ZN13whisper_turbo4cuda22flash_attention_kernelIfLi128ELi64EEEvPKT_S4_S4_PS2_fiiii_param_7];
	add.s32 	%r9, %r100, %r1;
	setp.ge.s32 	%p5, %r9, %r86;
	@%p5 bra 	$L__BB0_12;
	ld.param.u32 	%r94, [_ZN13whisper_turbo4cuda22flash_attention_kernelIfLi128ELi64EEEvPKT_S4_S4_PS2_fiiii_param_8];
	ld.param.u64 	%rd35, [_ZN13whisper_turbo4cuda22flash_attention_kernelIfLi128ELi64EEEvPKT_S4_S4_PS2_fiiii_param_1];
	mov.u32 	%r50, _ZN13whisper_turbo4cuda10shared_memE;
	add.s32 	%r51, %r50, %r49;
	add.s32 	%r11, %r51, 32768;
	cvta.to.global.u64 	%rd4, %rd35;
	setp.ge.u32 	%p6, %r10, %r94;
	add.s32 	%r52, %r2, %r10;
	mad.lo.s32 	%r12, %r9, %r94, %r52;
	@%p6 bra 	$L__BB0_10;
	mul.wide.u32 	%rd20, %r12, 4;
	add.s64 	%rd21, %rd4, %rd20;
	ld.global.nc.f32 	%f269, [%rd21];
	st.shared.f32 	[%r11], %f269;
$L__BB0_10:
	ld.param.u32 	%r95, [_ZN13whisper_turbo4cuda22flash_attention_kernelIfLi128ELi64EEEvPKT_S4_S4_PS2_fiiii_param_8];
	add.s32 	%r53, %r10, 32;
	setp.ge.u32 	%p7, %r53, %r95;
	@%p7 bra 	$L__BB0_12;
	add.s32 	%r54, %r12, 32;
	mul.wide.u32 	%rd22, %r54, 4;
	add.s64 	%rd23, %rd4, %rd22;
	ld.global.nc.f32 	%f270, [%rd23];
	st.shared.f32 	[%r11+128], %f270;
$L__BB0_12:
	bar.sync 	0;
	mov.u32 	%r57, %tid.x;
	shl.b32 	%r58, %r57, 8;
	mov.u32 	%r59, _ZN13whisper_turbo4cuda10shared_memE;
	add.s32 	%r60, %r59, %r58;
	ld.shared.v4.f32 	{%f67, %f68, %f69, %f70}, [%r60];
	ld.shared.v4.f32 	{%f71, %f72, %f73, %f74}, [%r60+16];
	ld.shared.v4.f32 	{%f75, %f76, %f77, %f78}, [%r60+32];
	ld.shared.v4.f32 	{%f79, %f80, %f81, %f82}, [%r60+48];
	ld.shared.v4.f32 	{%f83, %f84, %f85, %f86}, [%r60+64];
	ld.shared.v4.f32 	{%f87, %f88, %f89, %f90}, [%r60+80];
	ld.shared.v4.f32 	{%f91, %f92, %f93, %f94}, [%r60+96];
	ld.shared.v4.f32 	{%f95, %f96, %f97, %f98}, [%r60+112];
	ld.shared.v4.f32 	{%f99, %f100, %f101, %f102}, [%r60+128];
	ld.shared.v4.f32 	{%f103, %f104, %f105, %f106}, [%r60+144];
	ld.shared.v4.f32 	{%f107, %f108, %f109, %f110}, [%r60+160];
	ld.shared.v4.f32 	{%f111, %f112, %f113, %f114}, [%r60+176];
	ld.shared.v4.f32 	{%f115, %f116, %f117, %f118}, [%r60+192];
	ld.shared.v4.f32 	{%f119, %f120, %f121, %f122}, [%r60+208];
	ld.shared.v4.f32 	{%f123, %f124, %f125, %f126}, [%r60+224];
	ld.shared.v4.f32 	{%f127, %f128, %f129, %f130}, [%r60+240];
	add.s32 	%r103, %r59, 33008;
	mov.b32 	%r101, 1;
	mov.u32 	%r102, %r100;
	mov.u64 	%rd38, %rd3;
$L__BB0_13:
	ld.param.u32 	%r87, [_ZN13whisper_turbo4cuda22flash_attention_kernelIfLi128ELi64EEEvPKT_S4_S4_PS2_fiiii_param_7];
	ld.param.f32 	%f560, [_ZN13whisper_turbo4cuda22flash_attention_kernelIfLi128ELi64EEEvPKT_S4_S4_PS2_fiiii_param_4];
	add.s32 	%r61, %r101, -1;
	ld.shared.v4.f32 	{%f271, %f272, %f273, %f274}, [%r103+-240];
	fma.rn.f32 	%f275, %f67, %f271, 0f00000000;
	fma.rn.f32 	%f276, %f68, %f272, %f275;
	fma.rn.f32 	%f277, %f69, %f273, %f276;
	fma.rn.f32 	%f278, %f70, %f274, %f277;
	ld.shared.v4.f32 	{%f279, %f280, %f281, %f282}, [%r103+-224];
	fma.rn.f32 	%f283, %f71, %f279, %f278;
	fma.rn.f32 	%f284, %f72, %f280, %f283;
	fma.rn.f32 	%f285, %f73, %f281, %f284;
	fma.rn.f32 	%f286, %f74, %f282, %f285;
	ld.shared.v4.f32 	{%f287, %f288, %f289, %f290}, [%r103+-208];
	fma.rn.f32 	%f291, %f75, %f287, %f286;
	fma.rn.f32 	%f292, %f76, %f288, %f291;
	fma.rn.f32 	%f293, %f77, %f289, %f292;
	fma.rn.f32 	%f294, %f78, %f290, %f293;
	ld.shared.v4.f32 	{%f295, %f296, %f297, %f298}, [%r103+-192];
	fma.rn.f32 	%f299, %f79, %f295, %f294;
	fma.rn.f32 	%f300, %f80, %f296, %f299;
	fma.rn.f32 	%f301, %f81, %f297, %f300;
	fma.rn.f32 	%f302, %f82, %f298, %f301;
	ld.shared.v4.f32 	{%f303, %f304, %f305, %f306}, [%r103+-176];
	fma.rn.f32 	%f307, %f83, %f303, %f302;
	fma.rn.f32 	%f308, %f84, %f304, %f307;
	fma.rn.f32 	%f309, %f85, %f305, %f308;
	fma.rn.f32 	%f310, %f86, %f306, %f309;
	ld.shared.v4.f32 	{%f311, %f312, %f313, %f314}, [%r103+-160];
	fma.rn.f32 	%f315, %f87, %f311, %f310;
	fma.rn.f32 	%f316, %f88, %f312, %f315;
	fma.rn.f32 	%f317, %f89, %f313, %f316;
	fma.rn.f32 	%f318, %f90, %f314, %f317;
	ld.shared.v4.f32 	{%f319, %f320, %f321, %f322}, [%r103+-144];
	fma.rn.f32 	%f323, %f91, %f319, %f318;
	fma.rn.f32 	%f324, %f92, %f320, %f323;
	fma.rn.f32 	%f325, %f93, %f321, %f324;
	fma.rn.f32 	%f326, %f94, %f322, %f325;
	ld.shared.v4.f32 	{%f327, %f328, %f329, %f330}, [%r103+-128];
	fma.rn.f32 	%f331, %f95, %f327, %f326;
	fma.rn.f32 	%f332, %f96, %f328, %f331;
	fma.rn.f32 	%f333, %f97, %f329, %f332;
	fma.rn.f32 	%f334, %f98, %f330, %f333;
	ld.shared.v4.f32 	{%f335, %f336, %f337, %f338}, [%r103+-112];
	fma.rn.f32 	%f339, %f99, %f335, %f334;
	fma.rn.f32 	%f340, %f100, %f336, %f339;
	fma.rn.f32 	%f341, %f101, %f337, %f340;
	fma.rn.f32 	%f342, %f102, %f338, %f341;
	ld.shared.v4.f32 	{%f343, %f344, %f345, %f346}, [%r103+-96];
	fma.rn.f32 	%f347, %f103, %f343, %f342;
	fma.rn.f32 	%f348, %f104, %f344, %f347;
	fma.rn.f32 	%f349, %f105, %f345, %f348;
	fma.rn.f32 	%f350, %f106, %f346, %f349;
	ld.shared.v4.f32 	{%f351, %f352, %f353, %f354}, [%r103+-80];
	fma.rn.f32 	%f355, %f107, %f351, %f350;
	fma.rn.f32 	%f356, %f108, %f352, %f355;
	fma.rn.f32 	%f357, %f109, %f353, %f356;
	fma.rn.f32 	%f358, %f110, %f354, %f357;
	ld.shared.v4.f32 	{%f359, %f360, %f361, %f362}, [%r103+-64];
	fma.rn.f32 	%f363, %f111, %f359, %f358;
	fma.rn.f32 	%f364, %f112, %f360, %f363;
	fma.rn.f32 	%f365, %f113, %f361, %f364;
	fma.rn.f32 	%f366, %f114, %f362, %f365;
	ld.shared.v4.f32 	{%f367, %f368, %f369, %f370}, [%r103+-48];
	fma.rn.f32 	%f371, %f115, %f367, %f366;
	fma.rn.f32 	%f372, %f116, %f368, %f371;
	fma.rn.f32 	%f373, %f117, %f369, %f372;
	fma.rn.f32 	%f374, %f118, %f370, %f373;
	ld.shared.v4.f32 	{%f375, %f376, %f377, %f378}, [%r103+-32];
	fma.rn.f32 	%f379, %f119, %f375, %f374;
	fma.rn.f32 	%f380, %f120, %f376, %f379;
	fma.rn.f32 	%f381, %f121, %f377, %f380;
	fma.rn.f32 	%f382, %f122, %f378, %f381;
	ld.shared.v4.f32 	{%f383, %f384, %f385, %f386}, [%r103+-16];
	fma.rn.f32 	%f387, %f123, %f383, %f382;
	fma.rn.f32 	%f388, %f124, %f384, %f387;
	fma.rn.f32 	%f389, %f125, %f385, %f388;
	fma.rn.f32 	%f390, %f126, %f386, %f389;
	ld.shared.v4.f32 	{%f391, %f392, %f393, %f394}, [%r103];
	fma.rn.f32 	%f395, %f127, %f391, %f390;
	fma.rn.f32 	%f396, %f128, %f392, %f395;
	fma.rn.f32 	%f397, %f129, %f393, %f396;
	fma.rn.f32 	%f398, %f130, %f394, %f397;
	mul.f32 	%f399, %f560, %f398;
	st.local.f32 	[%rd38], %f399;
	setp.lt.u32 	%p8, %r61, 127;
	add.s32 	%r102, %r102, 1;
	setp.lt.s32 	%p9, %r102, %r87;
	and.pred  	%p10, %p8, %p9;
	add.s64 	%rd38, %rd38, 4;
	add.s32 	%r103, %r103, 256;
	add.s32 	%r101, %r101, 1;
	@%p10 bra 	$L__BB0_13;
	ld.param.u32 	%r88, [_ZN13whisper_turbo4cuda22flash_attention_kernelIfLi128ELi64EEEvPKT_S4_S4_PS2_fiiii_param_7];
	mov.u32 	%r19, %tid.x;
	add.s32 	%r20, %r100, %r19;
	setp.ge.s32 	%p11, %r20, %r88;
	@%p11 bra 	$L__BB0_19;
	ld.param.u32 	%r96, [_ZN13whisper_turbo4cuda22flash_attention_kernelIfLi128ELi64EEEvPKT_S4_S4_PS2_fiiii_param_8];
	ld.param.u64 	%rd36, [_ZN13whisper_turbo4cuda22flash_attention_kernelIfLi128ELi64EEEvPKT_S4_S4_PS2_fiiii_param_2];
	shl.b32 	%r62, %r19, 6;
	mov.u32 	%r21, %tid.y;
	add.s32 	%r63, %r62, %r21;
	shl.b32 	%r64, %r63, 2;
	mov.u32 	%r65, _ZN13whisper_turbo4cuda10shared_memE;
	add.s32 	%r66, %r65, %r64;
	add.s32 	%r22, %r66, 32768;
	cvta.to.global.u64 	%rd7, %rd36;
	setp.ge.u32 	%p12, %r21, %r96;
	add.s32 	%r67, %r2, %r21;
	mad.lo.s32 	%r23, %r20, %r96, %r67;
	@%p12 bra 	$L__BB0_17;
	mul.wide.u32 	%rd24, %r23, 4;
	add.s64 	%rd25, %rd7, %rd24;
	ld.global.nc.f32 	%f400, [%rd25];
	st.shared.f32 	[%r22+32768], %f400;
$L__BB0_17:
	ld.param.u32 	%r97, [_ZN13whisper_turbo4cuda22flash_attention_kernelIfLi128ELi64EEEvPKT_S4_S4_PS2_fiiii_param_8];
	add.s32 	%r68, %r21, 32;
	setp.ge.u32 	%p13, %r68, %r97;
	@%p13 bra 	$L__BB0_19;
	add.s32 	%r69, %r23, 32;
	mul.wide.u32 	%rd26, %r69, 4;
	add.s64 	%rd27, %rd7, %rd26;
	ld.global.nc.f32 	%f401, [%rd27];
	st.shared.f32 	[%r22+32896], %f401;
$L__BB0_19:
	bar.sync 	0;
	mov.b32 	%r104, 0;
$L__BB0_20:
	ld.param.u32 	%r89, [_ZN13whisper_turbo4cuda22flash_attention_kernelIfLi128ELi64EEEvPKT_S4_S4_PS2_fiiii_param_7];
	mul.wide.u32 	%rd28, %r104, 4;
	add.s64 	%rd29, %rd3, %rd28;
	ld.local.f32 	%f402, [%rd29];
	max.f32 	%f197, %f692, %f402;
	sub.f32 	%f403, %f402, %f197;
	fma.rn.f32 	%f404, %f403, 0f3BBB989D, 0f3F000000;
	cvt.sat.f32.f32 	%f405, %f404;
	mov.f32 	%f406, 0f4B400001;
	mov.f32 	%f407, 0f437C0000;
	fma.rm.f32 	%f408, %f405, %f407, %f406;
	add.f32 	%f409, %f408, 0fCB40007F;
	neg.f32 	%f410, %f409;
	fma.rn.f32 	%f411, %f403, 0f3FB8AA3B, %f410;
	fma.rn.f32 	%f412, %f403, 0f32A57060, %f411;
	mov.b32 	%r71, %f408;
	shl.b32 	%r72, %r71, 23;
	mov.b32 	%f413, %r72;
	ex2.approx.ftz.f32 	%f414, %f412;
	mul.f32 	%f415, %f414, %f413;
	sub.f32 	%f416, %f692, %f197;
	fma.rn.f32 	%f417, %f416, 0f3BBB989D, 0f3F000000;
	cvt.sat.f32.f32 	%f418, %f417;
	fma.rm.f32 	%f419, %f418, %f407, %f406;
	add.f32 	%f420, %f419, 0fCB40007F;
	neg.f32 	%f421, %f420;
	fma.rn.f32 	%f422, %f416, 0f3FB8AA3B, %f421;
	fma.rn.f32 	%f423, %f416, 0f32A57060, %f422;
	mov.b32 	%r73, %f419;
	shl.b32 	%r74, %r73, 23;
	mov.b32 	%f424, %r74;
	ex2.approx.ftz.f32 	%f425, %f423;
	mul.f32 	%f426, %f425, %f424;
	mul.f32 	%f427, %f691, %f426;
	add.f32 	%f691, %f415, %f427;
	div.rn.f32 	%f428, %f427, %f691;
	div.rn.f32 	%f429, %f415, %f691;
	shl.b32 	%r75, %r104, 8;
	mov.u32 	%r76, _ZN13whisper_turbo4cuda10shared_memE;
	add.s32 	%r77, %r75, %r76;
	ld.shared.v4.f32 	{%f430, %f431, %f432, %f433}, [%r77+65536];
	mul.f32 	%f434, %f429, %f430;
	fma.rn.f32 	%f690, %f428, %f690, %f434;
	mul.f32 	%f435, %f429, %f431;
	fma.rn.f32 	%f689, %f428, %f689, %f435;
	mul.f32 	%f436, %f429, %f432;
	fma.rn.f32 	%f688, %f428, %f688, %f436;
	mul.f32 	%f437, %f429, %f433;
	fma.rn.f32 	%f687, %f428, %f687, %f437;
	ld.shared.v4.f32 	{%f438, %f439, %f440, %f441}, [%r77+65552];
	mul.f32 	%f442, %f429, %f438;
	fma.rn.f32 	%f686, %f428, %f686, %f442;
	mul.f32 	%f443, %f429, %f439;
	fma.rn.f32 	%f685, %f428, %f685, %f443;
	mul.f32 	%f444, %f429, %f440;
	fma.rn.f32 	%f684, %f428, %f684, %f444;
	mul.f32 	%f445, %f429, %f441;
	fma.rn.f32 	%f683, %f428, %f683, %f445;
	ld.shared.v4.f32 	{%f446, %f447, %f448, %f449}, [%r77+65568];
	mul.f32 	%f450, %f429, %f446;
	fma.rn.f32 	%f682, %f428, %f682, %f450;
	mul.f32 	%f451, %f429, %f447;
	fma.rn.f32 	%f681, %f428, %f681, %f451;
	mul.f32 	%f452, %f429, %f448;
	fma.rn.f32 	%f680, %f428, %f680, %f452;
	mul.f32 	%f453, %f429, %f449;
	fma.rn.f32 	%f679, %f428, %f679, %f453;
	ld.shared.v4.f32 	{%f454, %f455, %f456, %f457}, [%r77+65584];
	mul.f32 	%f458, %f429, %f454;
	fma.rn.f32 	%f678, %f428, %f678, %f458;
	mul.f32 	%f459, %f429, %f455;
	fma.rn.f32 	%f677, %f428, %f677, %f459;
	mul.f32 	%f460, %f429, %f456;
	fma.rn.f32 	%f676, %f428, %f676, %f460;
	mul.f32 	%f461, %f429, %f457;
	fma.rn.f32 	%f675, %f428, %f675, %f461;
	ld.shared.v4.f32 	{%f462, %f463, %f464, %f465}, [%r77+65600];
	mul.f32 	%f466, %f429, %f462;
	fma.rn.f32 	%f674, %f428, %f674, %f466;
	mul.f32 	%f467, %f429, %f463;
	fma.rn.f32 	%f673, %f428, %f673, %f467;
	mul.f32 	%f468, %f429, %f464;
	fma.rn.f32 	%f672, %f428, %f672, %f468;
	mul.f32 	%f469, %f429, %f465;
	fma.rn.f32 	%f671, %f428, %f671, %f469;
	ld.shared.v4.f32 	{%f470, %f471, %f472, %f473}, [%r77+65616];
	mul.f32 	%f474, %f429, %f470;
	fma.rn.f32 	%f670, %f428, %f670, %f474;
	mul.f32 	%f475, %f429, %f471;
	fma.rn.f32 	%f669, %f428, %f669, %f475;
	mul.f32 	%f476, %f429, %f472;
	fma.rn.f32 	%f668, %f428, %f668, %f476;
	mul.f32 	%f477, %f429, %f473;
	fma.rn.f32 	%f667, %f428, %f667, %f477;
	ld.shared.v4.f32 	{%f478, %f479, %f480, %f481}, [%r77+65632];
	mul.f32 	%f482, %f429, %f478;
	fma.rn.f32 	%f666, %f428, %f666, %f482;
	mul.f32 	%f483, %f429, %f479;
	fma.rn.f32 	%f665, %f428, %f665, %f483;
	mul.f32 	%f484, %f429, %f480;
	fma.rn.f32 	%f664, %f428, %f664, %f484;
	mul.f32 	%f485, %f429, %f481;
	fma.rn.f32 	%f663, %f428, %f663, %f485;
	ld.shared.v4.f32 	{%f486, %f487, %f488, %f489}, [%r77+65648];
	mul.f32 	%f490, %f429, %f486;
	fma.rn.f32 	%f662, %f428, %f662, %f490;
	mul.f32 	%f491, %f429, %f487;
	fma.rn.f32 	%f661, %f428, %f661, %f491;
	mul.f32 	%f492, %f429, %f488;
	fma.rn.f32 	%f660, %f428, %f660, %f492;
	mul.f32 	%f493, %f429, %f489;
	fma.rn.f32 	%f659, %f428, %f659, %f493;
	ld.shared.v4.f32 	{%f494, %f495, %f496, %f497}, [%r77+65664];
	mul.f32 	%f498, %f429, %f494;
	fma.rn.f32 	%f658, %f428, %f658, %f498;
	mul.f32 	%f499, %f429, %f495;
	fma.rn.f32 	%f657, %f428, %f657, %f499;
	mul.f32 	%f500, %f429, %f496;
	fma.rn.f32 	%f656, %f428, %f656, %f500;
	mul.f32 	%f501, %f429, %f497;
	fma.rn.f32 	%f655, %f428, %f655, %f501;
	ld.shared.v4.f32 	{%f502, %f503, %f504, %f505}, [%r77+65680];
	mul.f32 	%f506, %f429, %f502;
	fma.rn.f32 	%f654, %f428, %f654, %f506;
	mul.f32 	%f507, %f429, %f503;
	fma.rn.f32 	%f653, %f428, %f653, %f507;
	mul.f32 	%f508, %f429, %f504;
	fma.rn.f32 	%f652, %f428, %f652, %f508;
	mul.f32 	%f509, %f429, %f505;
	fma.rn.f32 	%f651, %f428, %f651, %f509;
	ld.shared.v4.f32 	{%f510, %f511, %f512, %f513}, [%r77+65696];
	mul.f32 	%f514, %f429, %f510;
	fma.rn.f32 	%f650, %f428, %f650, %f514;
	mul.f32 	%f515, %f429, %f511;
	fma.rn.f32 	%f649, %f428, %f649, %f515;
	mul.f32 	%f516, %f429, %f512;
	fma.rn.f32 	%f648, %f428, %f648, %f516;
	mul.f32 	%f517, %f429, %f513;
	fma.rn.f32 	%f647, %f428, %f647, %f517;
	ld.shared.v4.f32 	{%f518, %f519, %f520, %f521}, [%r77+65712];
	mul.f32 	%f522, %f429, %f518;
	fma.rn.f32 	%f646, %f428, %f646, %f522;
	mul.f32 	%f523, %f429, %f519;
	fma.rn.f32 	%f645, %f428, %f645, %f523;
	mul.f32 	%f524, %f429, %f520;
	fma.rn.f32 	%f644, %f428, %f644, %f524;
	mul.f32 	%f525, %f429, %f521;
	fma.rn.f32 	%f643, %f428, %f643, %f525;
	ld.shared.v4.f32 	{%f526, %f527, %f528, %f529}, [%r77+65728];
	mul.f32 	%f530, %f429, %f526;
	fma.rn.f32 	%f642, %f428, %f642, %f530;
	mul.f32 	%f531, %f429, %f527;
	fma.rn.f32 	%f641, %f428, %f641, %f531;
	mul.f32 	%f532, %f429, %f528;
	fma.rn.f32 	%f640, %f428, %f640, %f532;
	mul.f32 	%f533, %f429, %f529;
	fma.rn.f32 	%f639, %f428, %f639, %f533;
	ld.shared.v4.f32 	{%f534, %f535, %f536, %f537}, [%r77+65744];
	mul.f32 	%f538, %f429, %f534;
	fma.rn.f32 	%f638, %f428, %f638, %f538;
	mul.f32 	%f539, %f429, %f535;
	fma.rn.f32 	%f637, %f428, %f637, %f539;
	mul.f32 	%f540, %f429, %f536;
	fma.rn.f32 	%f636, %f428, %f636, %f540;
	mul.f32 	%f541, %f429, %f537;
	fma.rn.f32 	%f635, %f428, %f635, %f541;
	ld.shared.v4.f32 	{%f542, %f543, %f544, %f545}, [%r77+65760];
	mul.f32 	%f546, %f429, %f542;
	fma.rn.f32 	%f634, %f428, %f634, %f546;
	mul.f32 	%f547, %f429, %f543;
	fma.rn.f32 	%f633, %f428, %f633, %f547;
	mul.f32 	%f548, %f429, %f544;
	fma.rn.f32 	%f632, %f428, %f632, %f548;
	mul.f32 	%f549, %f429, %f545;
	fma.rn.f32 	%f631, %f428, %f631, %f549;
	ld.shared.v4.f32 	{%f550, %f551, %f552, %f553}, [%r77+65776];
	mul.f32 	%f554, %f429, %f550;
	fma.rn.f32 	%f630, %f428, %f630, %f554;
	mul.f32 	%f555, %f429, %f551;
	fma.rn.f32 	%f629, %f428, %f629, %f555;
	mul.f32 	%f556, %f429, %f552;
	fma.rn.f32 	%f628, %f428, %f628, %f556;
	mul.f32 	%f557, %f429, %f553;
	fma.rn.f32 	%f627, %f428, %f627, %f557;
	add.s32 	%r25, %r104, 1;
	setp.lt.u32 	%p14, %r104, 127;
	add.s32 	%r78, %r25, %r100;
	setp.lt.s32 	%p15, %r78, %r89;
	and.pred  	%p16, %p14, %p15;
	mov.u32 	%r104, %r25;
	mov.f32 	%f692, %f197;
	@%p16 bra 	$L__BB0_20;
	ld.param.u32 	%r90, [_ZN13whisper_turbo4cuda22flash_attention_kernelIfLi128ELi64EEEvPKT_S4_S4_PS2_fiiii_param_7];
	st.local.v4.f32 	[%rd2], {%f690, %f689, %f688, %f687};
	st.local.v4.f32 	[%rd2+16], {%f686, %f685, %f684, %f683};
	st.local.v4.f32 	[%rd2+32], {%f682, %f681, %f680, %f679};
	st.local.v4.f32 	[%rd2+48], {%f678, %f677, %f676, %f675};
	st.local.v4.f32 	[%rd2+64], {%f674, %f673, %f672, %f671};
	st.local.v4.f32 	[%rd2+80], {%f670, %f669, %f668, %f667};
	st.local.v4.f32 	[%rd2+96], {%f666, %f665, %f664, %f663};
	st.local.v4.f32 	[%rd2+112], {%f662, %f661, %f660, %f659};
	st.local.v4.f32 	[%rd2+128], {%f658, %f657, %f656, %f655};
	st.local.v4.f32 	[%rd2+144], {%f654, %f653, %f652, %f651};
	st.local.v4.f32 	[%rd2+160], {%f650, %f649, %f648, %f647};
	st.local.v4.f32 	[%rd2+176], {%f646, %f645, %f644, %f643};
	st.local.v4.f32 	[%rd2+192], {%f642, %f641, %f640, %f639};
	st.local.v4.f32 	[%rd2+208], {%f638, %f637, %f636, %f635};
	st.local.v4.f32 	[%rd2+224], {%f634, %f633, %f632, %f631};
	st.local.v4.f32 	[%rd2+240], {%f630, %f629, %f628, %f627};
	bar.sync 	0;
	add.s32 	%r100, %r100, 128;
	setp.lt.s32 	%p17, %r100, %r90;
	mov.f32 	%f692, %f197;
	@%p17 bra 	$L__BB0_7;
$L__BB0_22:
	ld.param.u32 	%r91, [_ZN13whisper_turbo4cuda22flash_attention_kernelIfLi128ELi64EEEvPKT_S4_S4_PS2_fiiii_param_7];
	mov.u32 	%r79, %ctaid.x;
	shl.b32 	%r80, %r79, 7;
	mov.u32 	%r81, %tid.x;
	add.s32 	%r27, %r80, %r81;
	setp.ge.s32 	%p18, %r27, %r91;
	@%p18 bra 	$L__BB0_27;
	ld.param.u32 	%r98, [_ZN13whisper_turbo4cuda22flash_attention_kernelIfLi128ELi64EEEvPKT_S4_S4_PS2_fiiii_param_8];
	ld.param.u64 	%rd37, [_ZN13whisper_turbo4cuda22flash_attention_kernelIfLi128ELi64EEEvPKT_S4_S4_PS2_fiiii_param_3];
	cvta.to.global.u64 	%rd8, %rd37;
	mov.u32 	%r28, %tid.y;
	mad.lo.s32 	%r82, %r98, %r27, %r28;
	add.s32 	%r29, %r82, %r2;
	setp.ge.u32 	%p19, %r28, %r98;
	mul.wide.u32 	%rd30, %r28, 4;
	add.s64 	%rd9, %rd2, %rd30;
	@%p19 bra 	$L__BB0_25;
	ld.local.f32 	%f558, [%rd9];
	mul.wide.u32 	%rd31, %r29, 4;
	add.s64 	%rd32, %rd8, %rd31;
	st.global.f32 	[%rd32], %f558;
$L__BB0_25:
	ld.param.u32 	%r99, [_ZN13whisper_turbo4cuda22flash_attention_kernelIfLi128ELi64EEEvPKT_S4_S4_PS2_fiiii_param_8];
	add.s32 	%r83, %r28, 32;
	setp.ge.u32 	%p20, %r83, %r99;
	@%p20 bra 	$L__BB0_27;
	ld.local.f32 	%f559, [%rd9+128];
	add.s32 	%r84, %r29, 32;
	mul.wide.u32 	%rd33, %r84, 4;
	add.s64 	%rd34, %rd8, %rd33;
	st.global.f32 	[%rd34], %f559;
$L__BB0_27:
	ret;

}


// ===== COMPILED SASS (sm_100) =====

	.target	sm_100

	.elftype	@"ET_EXEC"


//--------------------- .note.nv.tkinfo           --------------------------
	.section	.note.nv.tkinfo,"",@"SHT_NOTE"
	.sectionflags	@"SHF_NOTE_NV_TKINFO"
	.tkinfo
        /*0018*/ 	.word	0x00000002
        /*0030*/ 	.string	""
        /*0030*/ 	.string	"ptxas"
        /*0030*/ 	.string	"Cuda compilation tools, release 13.0, V13.0.88"
        /*0030*/ 	.string	"Build cuda_13.0.r13.0/compiler.36424714_0"
        /*0030*/ 	.string	"-arch sm_100 -m 64 "



//--------------------- .note.nv.cuinfo           --------------------------
	.section	.note.nv.cuinfo,"",@"SHT_NOTE"
	.sectionflags	@"SHF_NOTE_NV_CUINFO"
        /*0018*/ 	.short	0x0002
        /*001a*/ 	.short	0x0064
        /*001c*/ 	.short	0x0082
	.zero		2


//--------------------- .nv.info                  --------------------------
	.section	.nv.info,"",@"SHT_CUDA_INFO"
	.align	4


	//----- nvinfo : EIATTR_REGCOUNT
	.align		4
        /*0000*/ 	.byte	0x04, 0x2f
        /*0002*/ 	.short	(.L_1 - .L_0)
	.align		4
.L_0:
        /*0004*/ 	.word	index@(_ZN13whisper_turbo4cuda22flash_attention_kernelIfLi128ELi64EEEvPKT_S4_S4_PS2_fiiii)
        /*0008*/ 	.word	0x0000009a


	//----- nvinfo : EIATTR_FRAME_SIZE
	.align		4
.L_1:
        /*000c*/ 	.byte	0x04, 0x11
        /*000e*/ 	.short	(.L_3 - .L_2)
	.align		4
.L_2:
        /*0010*/ 	.word	index@($__internal_0_$__cuda_sm3x_div_rn_noftz_f32_slowpath)
        /*0014*/ 	.word	0x00000300


	//----- nvinfo : EIATTR_FRAME_SIZE
	.align		4
.L_3:
        /*0018*/ 	.byte	0x04, 0x11
        /*001a*/ 	.short	(.L_5 - .L_4)
	.align		4
.L_4:
        /*001c*/ 	.word	index@(_ZN13whisper_turbo4cuda22flash_attention_kernelIfLi128ELi64EEEvPKT_S4_S4_PS2_fiiii)
        /*0020*/ 	.word	0x00000300


	//----- nvinfo : EIATTR_MIN_STACK_SIZE
	.align		4
.L_5:
        /*0024*/ 	.byte	0x04, 0x12
        /*0026*/ 	.short	(.L_7 - .L_6)
	.align		4
.L_6:
        /*0028*/ 	.word	index@(_ZN13whisper_turbo4cuda22flash_attention_kernelIfLi128ELi64EEEvPKT_S4_S4_PS2_fiiii)
        /*002c*/ 	.word	0x00000300
.L_7:


//--------------------- .nv.compat                --------------------------
	.section	.nv.compat,"",@"SHT_CUDA_COMPAT_INFO"
	.align	4
        /*0000*/ 	.byte	0x02, 0x09, 0x00, 0x00, 0x02, 0x02, 0x01, 0x00, 0x02, 0x05, 0x05, 0x00, 0x03, 0x07, 0x01, 0x01
        /*0010*/ 	.byte	0x02, 0x03, 0x00, 0x00, 0x02, 0x06, 0x01, 0x00, 0x04, 0x0b, 0x08, 0x00, 0x01, 0x00, 0x00, 0x00
        /*0020*/ 	.byte	0x00, 0x00, 0x00, 0x00


//--------------------- .nv.info._ZN13whisper_turbo4cuda22flash_attention_kernelIfLi128ELi64EEEvPKT_S4_S4_PS2_fiiii --------------------------
	.section	.nv.info._ZN13whisper_turbo4cuda22flash_attention_kernelIfLi128ELi64EEEvPKT_S4_S4_PS2_fiiii,"",@"SHT_CUDA_INFO"
	.sectionflags	@""
	.align	4


	//----- nvinfo : EIATTR_CUDA_API_VERSION
	.align		4
        /*0000*/ 	.byte	0x04, 0x37
        /*0002*/ 	.short	(.L_9 - .L_8)
.L_8:
        /*0004*/ 	.word	0x00000082


	//----- nvinfo : EIATTR_KPARAM_INFO
	.align		4
.L_9:
        /*0008*/ 	.byte	0x04, 0x17
        /*000a*/ 	.short	(.L_11 - .L_10)
.L_10:
        /*000c*/ 	.word	0x00000000
        /*0010*/ 	.short	0x0008
        /*0012*/ 	.short	0x0030
        /*0014*/ 	.byte	0x00, 0xf0, 0x11, 0x00


	//----- nvinfo : EIATTR_KPARAM_INFO
	.align		4
.L_11:
        /*0018*/ 	.byte	0x04, 0x17
        /*001a*/ 	.short	(.L_13 - .L_12)
.L_12:
        /*001c*/ 	.word	0x00000000
        /*0020*/ 	.short	0x0007
        /*0022*/ 	.short	0x002c
        /*0024*/ 	.byte	0x00, 0xf0, 0x11, 0x00


	//----- nvinfo : EIATTR_KPARAM_INFO
	.align		4
.L_13:
        /*0028*/ 	.byte	0x04, 0x17
        /*002a*/ 	.short	(.L_15 - .L_14)
.L_14:
        /*002c*/ 	.word	0x00000000
        /*0030*/ 	.short	0x0006
        /*0032*/ 	.short	0x0028
        /*0034*/ 	.byte	0x00, 0xf0, 0x11, 0x00


	//----- nvinfo : EIATTR_KPARAM_INFO
	.align		4
.L_15:
        /*0038*/ 	.byte	0x04, 0x17
        /*003a*/ 	.short	(.L_17 - .L_16)
.L_16:
        /*003c*/ 	.word	0x00000000
        /*0040*/ 	.short	0x0005
        /*0042*/ 	.short	0x0024
        /*0044*/ 	.byte	0x00, 0xf0, 0x11, 0x00


	//----- nvinfo : EIATTR_KPARAM_INFO
	.align		4
.L_17:
        /*0048*/ 	.byte	0x04, 0x17
        /*004a*/ 	.short	(.L_19 - .L_18)
.L_18:
        /*004c*/ 	.word	0x00000000
        /*0050*/ 	.short	0x0004
        /*0052*/ 	.short	0x0020
        /*0054*/ 	.byte	0x00, 0xf0, 0x11, 0x00


	//----- nvinfo : EIATTR_KPARAM_INFO
	.align		4
.L_19:
        /*0058*/ 	.byte	0x04, 0x17
        /*005a*/ 	.short	(.L_21 - .L_20)
.L_20:
        /*005c*/ 	.word	0x00000000
        /*0060*/ 	.short	0x0003
        /*0062*/ 	.short	0x0018
        /*0064*/ 	.byte	0x00, 0xf5, 0x21, 0x00


	//----- nvinfo : EIATTR_KPARAM_INFO
	.align		4
.L_21:
        /*0068*/ 	.byte	0x04, 0x17
        /*006a*/ 	.short	(.L_23 - .L_22)
.L_22:
        /*006c*/ 	.word	0x00000000
        /*0070*/ 	.short	0x0002
        /*0072*/ 	.short	0x0010
        /*0074*/ 	.byte	0x00, 0xf5, 0x21, 0x00


	//----- nvinfo : EIATTR_KPARAM_INFO
	.align		4
.L_23:
        /*0078*/ 	.byte	0x04, 0x17
        /*007a*/ 	.short	(.L_25 - .L_24)
.L_24:
        /*007c*/ 	.word	0x00000000
        /*0080*/ 	.short	0x0001
        /*0082*/ 	.short	0x0008
        /*0084*/ 	.byte	0x00, 0xf5, 0x21, 0x00


	//----- nvinfo : EIATTR_KPARAM_INFO
	.align		4
.L_25:
        /*0088*/ 	.byte	0x04, 0x17
        /*008a*/ 	.short	(.L_27 - .L_26)
.L_26:
        /*008c*/ 	.word	0x00000000
        /*0090*/ 	.short	0x0000
        /*0092*/ 	.short	0x0000
        /*0094*/ 	.byte	0x00, 0xf5, 0x21, 0x00


	//----- nvinfo : EIATTR_SPARSE_MMA_MASK
	.align		4
.L_27:
        /*0098*/ 	.byte	0x03, 0x50
        /*009a*/ 	.short	0x0000


	//----- nvinfo : EIATTR_MAXREG_COUNT
	.align		4
        /*009c*/ 	.byte	0x03, 0x1b
        /*009e*/ 	.short	0x00ff


	//----- nvinfo : EIATTR_NUM_BARRIERS
	.align		4
        /*00a0*/ 	.byte	0x02, 0x4c
        /*00a2*/ 	.byte	0x01
	.zero		1


	//----- nvinfo : EIATTR_MERCURY_ISA_VERSION
	.align		4
        /*00a4*/ 	.byte	0x03, 0x5f
        /*00a6*/ 	.short	0x0101


	//----- nvinfo : EIATTR_VRC_CTA_INIT_COUNT
	.align		4
        /*00a8*/ 	.byte	0x02, 0x4a
	.zero		1
	.zero		1


	//----- nvinfo : EIATTR_EXIT_INSTR_OFFSETS
	.align		4
        /*00ac*/ 	.byte	0x04, 0x1c
        /*00ae*/ 	.short	(.L_29 - .L_28)


	//   ....[0]....
.L_28:
        /*00b0*/ 	.word	0x00001f10


	//   ....[1]....
        /*00b4*/ 	.word	0x00001fe0


	//   ....[2]....
        /*00b8*/ 	.word	0x00002040


	//----- nvinfo : EIATTR_CRS_STACK_SIZE
	.align		4
.L_29:
        /*00bc*/ 	.byte	0x04, 0x1e
        /*00be*/ 	.short	(.L_31 - .L_30)
.L_30:
        /*00c0*/ 	.word	0x00000000


	//----- nvinfo : EIATTR_CBANK_PARAM_SIZE
	.align		4
.L_31:
        /*00c4*/ 	.byte	0x03, 0x19
        /*00c6*/ 	.short	0x0034


	//----- nvinfo : EIATTR_PARAM_CBANK
	.align		4
        /*00c8*/ 	.byte	0x04, 0x0a
        /*00ca*/ 	.short	(.L_33 - .L_32)
	.align		4
.L_32:
        /*00cc*/ 	.word	index@(.nv.constant0._ZN13whisper_turbo4cuda22flash_attention_kernelIfLi128ELi64EEEvPKT_S4_S4_PS2_fiiii)
        /*00d0*/ 	.short	0x0380
        /*00d2*/ 	.short	0x0034


	//----- nvinfo : EIATTR_SW_WAR
	.align		4
.L_33:
        /*00d4*/ 	.byte	0x04, 0x36
        /*00d6*/ 	.short	(.L_35 - .L_34)
.L_34:
        /*00d8*/ 	.word	0x00000008
.L_35:


//--------------------- .nv.callgraph             --------------------------
	.section	.nv.callgraph,"",@"SHT_CUDA_CALLGRAPH"
	.align	4
	.sectionentsize	8
	.align		4
        /*0000*/ 	.word	0x00000000
	.align		4
        /*0004*/ 	.word	0xffffffff
	.align		4
        /*0008*/ 	.word	0x00000000
	.align		4
        /*000c*/ 	.word	0xfffffffe
	.align		4
        /*0010*/ 	.word	0x00000000
	.align		4
        /*0014*/ 	.word	0xfffffffd
	.align		4
        /*0018*/ 	.word	0x00000000
	.align		4
        /*001c*/ 	.word	0xfffffffc


//--------------------- .text._ZN13whisper_turbo4cuda22flash_attention_kernelIfLi128ELi64EEEvPKT_S4_S4_PS2_fiiii --------------------------
	.section	.text._ZN13whisper_turbo4cuda22flash_attention_kernelIfLi128ELi64EEEvPKT_S4_S4_PS2_fiiii,"ax",@progbits
	.align	128
        .global         _ZN13whisper_turbo4cuda22flash_attention_kernelIfLi128ELi64EEEvPKT_S4_S4_PS2_fiiii
        .type           _ZN13whisper_turbo4cuda22flash_attention_kernelIfLi128ELi64EEEvPKT_S4_S4_PS2_fiiii,@function
        .size           _ZN13whisper_turbo4cuda22flash_attention_kernelIfLi128ELi64EEEvPKT_S4_S4_PS2_fiiii,(.L_x_26 - _ZN13whisper_turbo4cuda22flash_attention_kernelIfLi128ELi64EEEvPKT_S4_S4_PS2_fiiii)
        .other          _ZN13whisper_turbo4cuda22flash_attention_kernelIfLi128ELi64EEEvPKT_S4_S4_PS2_fiiii,@"STO_CUDA_ENTRY STV_DEFAULT"
_ZN13whisper_turbo4cuda22flash_attention_kernelIfLi128ELi64EEEvPKT_S4_S4_PS2_fiiii:
.text._ZN13whisper_turbo4cuda22flash_attention_kernelIfLi128ELi64EEEvPKT_S4_S4_PS2_fiiii:
[----:B------:R-:W0:Y:S01]  /*0000*/  LDC R1, c[0x0][0x37c] ;  /* 0x0000df00ff017b82 */ /* 0x000e220000000800 */
[----:B------:R-:W1:Y:S01]  /*0010*/  S2R R0, SR_TID.X ;  /* 0x0000000000007919 */ /* 0x000e620000002100 */
[----:B------:R-:W2:Y:S06]  /*0020*/  LDCU.64 UR6, c[0x0][0x3a8] ;  /* 0x00007500ff0677ac */ /* 0x000eac0008000a00 */
[----:B------:R-:W-:Y:S01]  /*0030*/  S2UR UR4, SR_CTAID.Y ;  /* 0x00000000000479c3 */ /* 0x000fe20000002600 */
[----:B0-----:R-:W-:Y:S01]  /*0040*/  IADD3 R1, PT, PT, R1, -0x300, RZ ;  /* 0xfffffd0001017810 */ /* 0x001fe20007ffe0ff */
[----:B------:R-:W1:Y:S01]  /*0050*/  S2R R3, SR_CTAID.X ;  /* 0x0000000000037919 */ /* 0x000e620000002500 */
[----:B------:R-:W0:Y:S01]  /*0060*/  LDCU.64 UR8, c[0x0][0x358] ;  /* 0x00006b00ff0877ac */ /* 0x000e220008000a00 */
[----:B------:R-:W-:Y:S02]  /*0070*/  BSSY.RECONVERGENT B0, `(.L_x_0) ;  /* 0x000001e000007945 */ /* 0x000fe40003800200 */
[----:B------:R3:W-:Y:S02]  /*0080*/  STL.128 [R1], RZ ;  /* 0x000000ff01007387 */ /* 0x0007e40000100c00 */
[----:B------:R-:W2:Y:S02]  /*0090*/  S2UR UR5, SR_CTAID.Z ;  /* 0x00000000000579c3 */ /* 0x000ea40000002700 */
[----:B------:R3:W-:Y:S01]  /*00a0*/  STL.128 [R1+0x10], RZ ;  /* 0x000010ff01007387 */ /* 0x0007e20000100c00 */
[----:B--2---:R-:W-:Y:S01]  /*00b0*/  UIMAD UR4, UR5, UR6, UR4 ;  /* 0x00000006050472a4 */ /* 0x004fe2000f8e0204 */
[----:B-1----:R-:W-:-:S03]  /*00c0*/  LEA R2, R3, R0, 0x7 ;  /* 0x0000000003027211 */ /* 0x002fc600078e38ff */
[----:B------:R-:W-:Y:S02]  /*00d0*/  UIMAD UR5, UR4, UR7, URZ ;  /* 0x00000007040572a4 */ /* 0x000fe4000f8e02ff */
[----:B------:R-:W-:-:S13]  /*00e0*/  ISETP.GE.AND P0, PT, R2, UR7, PT ;  /* 0x0000000702007c0c */ /* 0x000fda000bf06270 */
[----:B0--3--:R-:W-:Y:S05]  /*00f0*/  @P0 BRA `(.L_x_1) ;  /* 0x0000000000540947 */ /* 0x009fea0003800000 */
[----:B------:R-:W0:Y:S01]  /*0100*/  S2R R11, SR_TID.Y ;  /* 0x00000000000b7919 */ /* 0x000e220000002200 */
[----:B------:R-:W1:Y:S01]  /*0110*/  LDC R8, c[0x0][0x3b0] ;  /* 0x0000ec00ff087b82 */ /* 0x000e620000000800 */
[C---:B0-----:R-:W-:Y:S01]  /*0120*/  IADD3 R3, PT, PT, R11.reuse, 0x20, RZ ;  /* 0x000000200b037810 */ /* 0x041fe20007ffe0ff */
[-C--:B-1----:R-:W-:Y:S01]  /*0130*/  IMAD R2, R2, R8.reuse, R11 ;  /* 0x0000000802027224 */ /* 0x082fe200078e020b */
[-C--:B------:R-:W-:Y:S02]  /*0140*/  ISETP.GE.U32.AND P0, PT, R11, R8.reuse, PT ;  /* 0x000000080b00720c */ /* 0x080fe40003f06070 */
[----:B------:R-:W-:Y:S01]  /*0150*/  ISETP.GE.U32.AND P1, PT, R3, R8, PT ;  /* 0x000000080300720c */ /* 0x000fe20003f26070 */
[----:B------:R-:W-:-:S10]  /*0160*/  IMAD R3, R8, UR5, R2 ;  /* 0x0000000508037c24 */ /* 0x000fd4000f8e0202 */
[----:B------:R-:W0:Y:S02]  /*0170*/  @!P0 LDC.64 R4, c[0x0][0x380] ;  /* 0x0000e000ff048b82 */ /* 0x000e240000000a00 */
[----:B------:R-:W-:-:S06]  /*0180*/  @!P1 IADD3 R9, PT, PT, R3, 0x20, RZ ;  /* 0x0000002003099810 */ /* 0x000fcc0007ffe0ff */
[----:B------:R-:W1:Y:S01]  /*0190*/  @!P1 LDC.64 R6, c[0x0][0x380] ;  /* 0x0000e000ff069b82 */ /* 0x000e620000000a00 */
[----:B0-----:R-:W-:-:S06]  /*01a0*/  @!P0 IMAD.WIDE.U32 R2, R3, 0x4, R4 ;  /* 0x0000000403028825 */ /* 0x001fcc00078e0004 */
[----:B------:R-:W2:Y:S01]  /*01b0*/  @!P0 LDG.E.CONSTANT R3, desc[UR8][R2.64] ;  /* 0x0000000802038981 */ /* 0x000ea2000c1e9900 */
[----:B-1----:R-:W-:-:S06]  /*01c0*/  @!P1 IMAD.WIDE.U32 R4, R9, 0x4, R6 ;  /* 0x0000000409049825 */ /* 0x002fcc00078e0006 */
[----:B------:R-:W3:Y:S01]  /*01d0*/  @!P1 LDG.E.CONSTANT R5, desc[UR8][R4.64] ;  /* 0x0000000804059981 */ /* 0x000ee2000c1e9900 */
[----:B------:R-:W0:Y:S01]  /*01e0*/  S2UR UR6, SR_CgaCtaId ;  /* 0x00000000000679c3 */ /* 0x000e220000008800 */
[----:B------:R-:W-:Y:S01]  /*01f0*/  UMOV UR4, 0x400 ;  /* 0x0000040000047882 */ /* 0x000fe20000000000 */
[----:B------:R-:W-:Y:S01]  /*0200*/  LEA R6, R0, R11, 0x6 ;  /* 0x0000000b00067211 */ /* 0x000fe200078e30ff */
[----:B0-----:R-:W-:-:S06]  /*0210*/  ULEA UR4, UR6, UR4, 0x18 ;  /* 0x0000000406047291 */ /* 0x001fcc000f8ec0ff */
[----:B------:R-:W-:-:S05]  /*0220*/  LEA R6, R6, UR4, 0x2 ;  /* 0x0000000406067c11 */ /* 0x000fca000f8e10ff */
[----:B--2---:R0:W-:Y:S04]  /*0230*/  @!P0 STS [R6], R3 ;  /* 0x0000000306008388 */ /* 0x0041e80000000800 */
[----:B---3--:R0:W-:Y:S02]  /*0240*/  @!P1 STS [R6+0x80], R5 ;  /* 0x0000800506009388 */ /* 0x0081e40000000800 */
.L_x_1:
[----:B------:R-:W-:Y:S05]  /*0250*/  BSYNC.RECONVERGENT B0 ;  /* 0x0000000000007941 */ /* 0x000fea0003800200 */
.L_x_0:
[----:B------:R1:W-:Y:S01]  /*0260*/  STL.128 [R1+0x20], RZ ;  /* 0x000020ff01007387 */ /* 0x0003e20000100c00 */
[----:B------:R-:W-:Y:S01]  /*0270*/  UISETP.GE.AND UP0, UPT, UR7, 0x1, UPT ;  /* 0x000000010700788c */ /* 0x000fe2000bf06270 */
[----:B------:R-:W-:Y:S02]  /*0280*/  MOV R150, R1 ;  /* 0x0000000100967202 */ /* 0x000fe40000000f00 */
[----:B------:R1:W-:Y:S04]  /*0290*/  STL.128 [R1+0x30], RZ ;  /* 0x000030ff01007387 */ /* 0x0003e80000100c00 */
        /* <DEDUP_REMOVED lines=11> */
[----:B------:R1:W-:Y:S01]  /*0350*/  STL.128 [R1+0xf0], RZ ;  /* 0x0000f0ff01007387 */ /* 0x0003e20000100c00 */
[----:B------:R-:W-:Y:S06]  /*0360*/  BAR.SYNC.DEFER_BLOCKING 0x0 ;  /* 0x0000000000007b1d */ /* 0x000fec0000010000 */
[----:B------:R-:W-:Y:S05]  /*0370*/  BRA.U !UP0, `(.L_x_2) ;  /* 0x0000001908d47547 */ /* 0x000fea000b800000 */
[----:B0-----:R-:W0:Y:S01]  /*0380*/  S2R R3, SR_TID.Y ;  /* 0x0000000000037919 */ /* 0x001e220000002200 */
[----:B------:R-:W-:Y:S01]  /*0390*/  HFMA2 R148, -RZ, RZ, 0, 0 ;  /* 0x00000000ff947431 */ /* 0x000fe200000001ff */
[----:B------:R-:W-:Y:S02]  /*03a0*/  MOV R149, 0xff800000 ;  /* 0xff80000000957802 */ /* 0x000fe40000000f00 */
[----:B------:R-:W-:Y:S02]  /*03b0*/  CS2R R6, SRZ ;  /* 0x0000000000067805 */ /* 0x000fe4000001ff00 */
[----:B------:R-:W-:Y:S02]  /*03c0*/  IADD3 R2, PT, PT, R1, 0x100, RZ ;  /* 0x0000010001027810 */ /* 0x000fe40007ffe0ff */
[----:B------:R-:W-:Y:S02]  /*03d0*/  CS2R R4, SRZ ;  /* 0x0000000000047805 */ /* 0x000fe4000001ff00 */
[----:B------:R-:W-:-:S02]  /*03e0*/  CS2R R10, SRZ ;  /* 0x00000000000a7805 */ /* 0x000fc4000001ff00 */
[----:B------:R-:W-:Y:S02]  /*03f0*/  CS2R R8, SRZ ;  /* 0x0000000000087805 */ /* 0x000fe4000001ff00 */
[----:B------:R-:W-:Y:S02]  /*0400*/  CS2R R14, SRZ ;  /* 0x00000000000e7805 */ /* 0x000fe4000001ff00 */
[----:B------:R-:W-:Y:S02]  /*0410*/  CS2R R12, SRZ ;  /* 0x00000000000c7805 */ /* 0x000fe4000001ff00 */
[----:B------:R-:W-:Y:S02]  /*0420*/  CS2R R18, SRZ ;  /* 0x0000000000127805 */ /* 0x000fe4000001ff00 */
        /* <DEDUP_REMOVED lines=25> */
[----:B0-----:R-:W-:Y:S01]  /*05c0*/  LEA R72, R0, R3, 0x6 ;  /* 0x0000000300487211 */ /* 0x001fe200078e30ff */
[----:B------:R-:W-:-:S06]  /*05d0*/  UMOV UR4, URZ ;  /* 0x000000ff00047c82 */ /* 0x000fcc0008000000 */
.L_x_13:
[----:B------:R-:W0:Y:S01]  /*05e0*/  LDCU UR11, c[0x0][0x3ac] ;  /* 0x00007580ff0b77ac */ /* 0x000e220008000800 */
[----:B------:R-:W-:Y:S01]  /*05f0*/  IADD3 R74, PT, PT, R0, UR4, RZ ;  /* 0x00000004004a7c10 */ /* 0x000fe2000fffe0ff */
[----:B------:R-:W-:Y:S01]  /*0600*/  BSSY.RECONVERGENT B0, `(.L_x_3) ;  /* 0x0000017000007945 */ /* 0x000fe20003800200 */
[----:B--2---:R-:W2:Y:S02]  /*0610*/  S2R R0, SR_TID.X ;  /* 0x0000000000007919 */ /* 0x004ea40000002100 */
[----:B0-----:R-:W-:-:S13]  /*0620*/  ISETP.GE.AND P0, PT, R74, UR11, PT ;  /* 0x0000000b4a007c0c */ /* 0x001fda000bf06270 */
[----:B------:R-:W-:Y:S05]  /*0630*/  @P0 BRA `(.L_x_4) ;  /* 0x00000000004c0947 */ /* 0x000fea0003800000 */
[----:B------:R-:W0:Y:S01]  /*0640*/  LDC R76, c[0x0][0x3b0] ;  /* 0x0000ec00ff4c7b82 */ /* 0x000e220000000800 */
[C---:B------:R-:W-:Y:S02]  /*0650*/  IADD3 R69, PT, PT, R3.reuse, 0x20, RZ ;  /* 0x0000002003457810 */ /* 0x040fe40007ffe0ff */
[-C--:B0-----:R-:W-:Y:S01]  /*0660*/  ISETP.GE.U32.AND P0, PT, R3, R76.reuse, PT ;  /* 0x0000004c0300720c */ /* 0x081fe20003f06070 */
[----:B------:R-:W-:Y:S01]  /*0670*/  IMAD R73, R76, UR5, R3 ;  /* 0x000000054c497c24 */ /* 0x000fe2000f8e0203 */
[----:B------:R-:W-:-:S03]  /*0680*/  ISETP.GE.U32.AND P1, PT, R69, R76, PT ;  /* 0x0000004c4500720c */ /* 0x000fc60003f26070 */
[----:B------:R-:W-:-:S08]  /*0690*/  IMAD R75, R74, R76, R73 ;  /* 0x0000004c4a4b7224 */ /* 0x000fd000078e0249 */
[----:B------:R-:W0:Y:S02]  /*06a0*/  @!P0 LDC.64 R68, c[0x0][0x388] ;  /* 0x0000e200ff448b82 */ /* 0x000e240000000a00 */
[----:B------:R-:W-:-:S06]  /*06b0*/  @!P1 IADD3 R73, PT, PT, R75, 0x20, RZ ;  /* 0x000000204b499810 */ /* 0x000fcc0007ffe0ff */
[----:B------:R-:W3:Y:S01]  /*06c0*/  @!P1 LDC.64 R70, c[0x0][0x388] ;  /* 0x0000e200ff469b82 */ /* 0x000ee20000000a00 */
[----:B0-----:R-:W-:-:S06]  /*06d0*/  @!P0 IMAD.WIDE.U32 R68, R75, 0x4, R68 ;  /* 0x000000044b448825 */ /* 0x001fcc00078e0044 */
[----:B------:R-:W4:Y:S01]  /*06e0*/  @!P0 LDG.E.CONSTANT R68, desc[UR8][R68.64] ;  /* 0x0000000844448981 */ /* 0x000f22000c1e9900 */
[----:B---3--:R-:W-:-:S06]  /*06f0*/  @!P1 IMAD.WIDE.U32 R70, R73, 0x4, R70 ;  /* 0x0000000449469825 */ /* 0x008fcc00078e0046 */
[----:B------:R-:W3:Y:S01]  /*0700*/  @!P1 LDG.E.CONSTANT R70, desc[UR8][R70.64] ;  /* 0x0000000846469981 */ /* 0x000ee2000c1e9900 */
[----:B------:R-:W0:Y:S01]  /*0710*/  S2UR UR7, SR_CgaCtaId ;  /* 0x00000000000779c3 */ /* 0x000e220000008800 */
[----:B------:R-:W-:Y:S02]  /*0720*/  UMOV UR6, 0x400 ;  /* 0x0000040000067882 */ /* 0x000fe40000000000 */
[----:B0-----:R-:W-:-:S06]  /*0730*/  ULEA UR6, UR7, UR6, 0x18 ;  /* 0x0000000607067291 */ /* 0x001fcc000f8ec0ff */
[----:B------:R-:W-:-:S05]  /*0740*/  LEA R73, R72, UR6, 0x2 ;  /* 0x0000000648497c11 */ /* 0x000fca000f8e10ff */
[----:B----4-:R0:W-:Y:S04]  /*0750*/  @!P0 STS [R73+0x8000], R68 ;  /* 0x0080004449008388 */ /* 0x0101e80000000800 */
[----:B---3--:R0:W-:Y:S02]  /*0760*/  @!P1 STS [R73+0x8080], R70 ;  /* 0x0080804649009388 */ /* 0x0081e40000000800 */
.L_x_4:
[----:B------:R-:W-:Y:S05]  /*0770*/  BSYNC.RECONVERGENT B0 ;  /* 0x0000000000007941 */ /* 0x000fea0003800200 */
.L_x_3:
[----:B------:R-:W3:Y:S08]  /*0780*/  S2UR UR7, SR_CgaCtaId ;  /* 0x00000000000779c3 */ /* 0x000ef00000008800 */
[----:B------:R-:W-:Y:S01]  /*0790*/  BAR.SYNC.DEFER_BLOCKING 0x0 ;  /* 0x0000000000007b1d */ /* 0x000fe20000010000 */
[----:B------:R-:W-:Y:S01]  /*07a0*/  HFMA2 R75, -RZ, RZ, 0, 5.9604644775390625e-08 ;  /* 0x00000001ff4b7431 */ /* 0x000fe200000001ff */
[----:B------:R-:W-:-:S02]  /*07b0*/  MOV R74, UR4 ;  /* 0x00000004004a7c02 */ /* 0x000fc40008000f00 */
[----:B0-----:R-:W-:Y:S02]  /*07c0*/  MOV R73, R2 ;  /* 0x0000000200497202 */ /* 0x001fe40000000f00 */
[----:B------:R-:W-:Y:S01]  /*07d0*/  UMOV UR6, 0x400 ;  /* 0x0000040000067882 */ /* 0x000fe20000000000 */
[----:B------:R-:W0:Y:S01]  /*07e0*/  LDCU UR10, c[0x0][0x3a0] ;  /* 0x00007400ff0a77ac */ /* 0x000e220008000800 */
[----:B---3--:R-:W-:-:S04]  /*07f0*/  ULEA UR6, UR7, UR6, 0x18 ;  /* 0x0000000607067291 */ /* 0x008fc8000f8ec0ff */
[----:B------:R-:W-:Y:S02]  /*0800*/  UIADD3 UR7, UPT, UPT, UR6, 0x80f0, URZ ;  /* 0x000080f006077890 */ /* 0x000fe4000fffe0ff */
[----:B--2---:R-:W-:-:S05]  /*0810*/  LEA R136, R0, UR6, 0x8 ;  /* 0x0000000600887c11 */ /* 0x004fca000f8e40ff */
[----:B------:R2:W3:Y:S04]  /*0820*/  LDS.128 R68, [R136] ;  /* 0x0000000088447984 */ /* 0x0004e80000000c00 */
[----:B------:R2:W4:Y:S04]  /*0830*/  LDS.128 R76, [R136+0x10] ;  /* 0x00001000884c7984 */ /* 0x0005280000000c00 */
[----:B------:R2:W0:Y:S04]  /*0840*/  LDS.128 R80, [R136+0x20] ;  /* 0x0000200088507984 */ /* 0x0004280000000c00 */
        /* <DEDUP_REMOVED lines=12> */
[----:B---34-:R2:W0:Y:S02]  /*0910*/  LDS.128 R132, [R136+0xf0] ;  /* 0x0000f00088847984 */ /* 0x0184240000000c00 */
.L_x_5:
[----:B------:R-:W3:Y:S01]  /*0920*/  LDS.128 R144, [UR7+-0xf0] ;  /* 0xffff1007ff907984 */ /* 0x000ee20008000c00 */
[----:B------:R-:W-:-:S03]  /*0930*/  IADD3 R74, PT, PT, R74, 0x1, RZ ;  /* 0x000000014a4a7810 */ /* 0x000fc60007ffe0ff */
[----:B------:R-:W4:Y:S01]  /*0940*/  LDS.128 R140, [UR7+-0xe0] ;  /* 0xffff2007ff8c7984 */ /* 0x000f220008000c00 */
[----:B------:R-:W-:-:S03]  /*0950*/  ISETP.LT.AND P1, PT, R74, UR11, PT ;  /* 0x0000000b4a007c0c */ /* 0x000fc6000bf21270 */
[----:B--2---:R-:W0:Y:S01]  /*0960*/  LDS.128 R136, [UR7+-0xd0] ;  /* 0xffff3007ff887984 */ /* 0x004e220008000c00 */
[----:B---3--:R-:W-:-:S04]  /*0970*/  FFMA R144, R68, R144, RZ ;  /* 0x0000009044907223 */ /* 0x008fc800000000ff */
[----:B------:R-:W-:-:S04]  /*0980*/  FFMA R145, R69, R145, R144 ;  /* 0x0000009145917223 */ /* 0x000fc80000000090 */
[----:B------:R-:W-:-:S04]  /*0990*/  FFMA R146, R70, R146, R145 ;  /* 0x0000009246927223 */ /* 0x000fc80000000091 */
[----:B------:R-:W-:Y:S02]  /*09a0*/  FFMA R151, R71, R147, R146 ;  /* 0x0000009347977223 */ /* 0x000fe40000000092 */
[----:B------:R-:W2:Y:S02]  /*09b0*/  LDS.128 R144, [UR7+-0xc0] ;  /* 0xffff4007ff907984 */ /* 0x000ea40008000c00 */
[----:B----4-:R-:W-:-:S04]  /*09c0*/  FFMA R140, R76, R140, R151 ;  /* 0x0000008c4c8c7223 */ /* 0x010fc80000000097 */
[----:B------:R-:W-:-:S04]  /*09d0*/  FFMA R141, R77, R141, R140 ;  /* 0x0000008d4d8d7223 */ /* 0x000fc8000000008c */
[----:B------:R-:W-:-:S04]  /*09e0*/  FFMA R142, R78, R142, R141 ;  /* 0x0000008e4e8e7223 */ /* 0x000fc8000000008d */
[----:B------:R-:W-:Y:S02]  /*09f0*/  FFMA R151, R79, R143, R142 ;  /* 0x0000008f4f977223 */ /* 0x000fe4000000008e */
[----:B------:R-:W3:Y:S02]  /*0a00*/  LDS.128 R140, [UR7+-0xb0] ;  /* 0xffff5007ff8c7984 */ /* 0x000ee40008000c00 */
[----:B0-----:R-:W-:-:S04]  /*0a10*/  FFMA R136, R80, R136, R151 ;  /* 0x0000008850887223 */ /* 0x001fc80000000097 */
[----:B------:R-:W-:-:S04]  /*0a20*/  FFMA R137, R81, R137, R136 ;  /* 0x0000008951897223 */ /* 0x000fc80000000088 */
[----:B------:R-:W-:-:S04]  /*0a30*/  FFMA R138, R82, R138, R137 ;  /* 0x0000008a528a7223 */ /* 0x000fc80000000089 */
[----:B------:R-:W-:Y:S02]  /*0a40*/  FFMA R151, R83, R139, R138 ;  /* 0x0000008b53977223 */ /* 0x000fe4000000008a */
[----:B------:R-:W0:Y:S02]  /*0a50*/  LDS.128 R136, [UR7+-0xa0] ;  /* 0xffff6007ff887984 */ /* 0x000e240008000c00 */
[----:B--2---:R-:W-:-:S04]  /*0a60*/  FFMA R144, R84, R144, R151 ;  /* 0x0000009054907223 */ /* 0x004fc80000000097 */
[----:B------:R-:W-:-:S04]  /*0a70*/  FFMA R145, R85, R145, R144 ;  /* 0x0000009155917223 */ /* 0x000fc80000000090 */
[----:B------:R-:W-:-:S04]  /*0a80*/  FFMA R146, R86, R146, R145 ;  /* 0x0000009256927223 */ /* 0x000fc80000000091 */
[----:B------:R-:W-:Y:S02]  /*0a90*/  FFMA R151, R87, R147, R146 ;  /* 0x0000009357977223 */ /* 0x000fe40000000092 */
[----:B------:R-:W2:Y:S02]  /*0aa0*/  LDS.128 R144, [UR7+-0x90] ;  /* 0xffff7007ff907984 */ /* 0x000ea40008000c00 */
[----:B---3--:R-:W-:-:S04]  /*0ab0*/  FFMA R140, R88, R140, R151 ;  /* 0x0000008c588c7223 */ /* 0x008fc80000000097 */
        /* <DEDUP_REMOVED lines=43> */
[----:B------:R-:W2:Y:S01]  /*0d70*/  LDS.128 R144, [UR7] ;  /* 0x00000007ff907984 */ /* 0x000ea20008000c00 */
[----:B------:R-:W-:Y:S01]  /*0d80*/  UIADD3 UR7, UPT, UPT, UR7, 0x100, URZ ;  /* 0x0000010007077890 */ /* 0x000fe2000fffe0ff */
[----:B---3--:R-:W-:-:S04]  /*0d90*/  FFMA R140, R124, R140, R151 ;  /* 0x0000008c7c8c7223 */ /* 0x008fc80000000097 */
[----:B------:R-:W-:-:S04]  /*0da0*/  FFMA R141, R125, R141, R140 ;  /* 0x0000008d7d8d7223 */ /* 0x000fc8000000008c */
[----:B------:R-:W-:-:S04]  /*0db0*/  FFMA R142, R126, R142, R141 ;  /* 0x0000008e7e8e7223 */ /* 0x000fc8000000008d */
[----:B------:R-:W-:-:S04]  /*0dc0*/  FFMA R143, R127, R143, R142 ;  /* 0x0000008f7f8f7223 */ /* 0x000fc8000000008e */
[----:B0-----:R-:W-:-:S04]  /*0dd0*/  FFMA R136, R128, R136, R143 ;  /* 0x0000008880887223 */ /* 0x001fc8000000008f */
[----:B------:R-:W-:Y:S01]  /*0de0*/  FFMA R137, R129, R137, R136 ;  /* 0x0000008981897223 */ /* 0x000fe20000000088 */
[C---:B------:R-:W-:Y:S02]  /*0df0*/  IADD3 R136, PT, PT, R75.reuse, -0x1, RZ ;  /* 0xffffffff4b887810 */ /* 0x040fe40007ffe0ff */
[----:B------:R-:W-:Y:S01]  /*0e00*/  IADD3 R75, PT, PT, R75, 0x1, RZ ;  /* 0x000000014b4b7810 */ /* 0x000fe20007ffe0ff */
[----:B------:R-:W-:Y:S01]  /*0e10*/  FFMA R138, R130, R138, R137 ;  /* 0x0000008a828a7223 */ /* 0x000fe20000000089 */
[----:B------:R-:W-:-:S03]  /*0e20*/  ISETP.GE.U32.AND P0, PT, R136, 0x7f, PT ;  /* 0x0000007f8800780c */ /* 0x000fc60003f06070 */
[----:B------:R-:W-:-:S04]  /*0e30*/  FFMA R139, R131, R139, R138 ;  /* 0x0000008b838b7223 */ /* 0x000fc8000000008a */
[----:B--2---:R-:W-:-:S04]  /*0e40*/  FFMA R144, R132, R144, R139 ;  /* 0x0000009084907223 */ /* 0x004fc8000000008b */
[----:B------:R-:W-:-:S04]  /*0e50*/  FFMA R145, R133, R145, R144 ;  /* 0x0000009185917223 */ /* 0x000fc80000000090 */
[----:B------:R-:W-:-:S04]  /*0e60*/  FFMA R146, R134, R146, R145 ;  /* 0x0000009286927223 */ /* 0x000fc80000000091 */
[----:B------:R-:W-:-:S04]  /*0e70*/  FFMA R146, R135, R147, R146 ;  /* 0x0000009387927223 */ /* 0x000fc80000000092 */
[----:B------:R-:W-:-:S05]  /*0e80*/  FMUL R146, R146, UR10 ;  /* 0x0000000a92927c20 */ /* 0x000fca0008400000 */
[----:B------:R0:W-:Y:S02]  /*0e90*/  STL [R73], R146 ;  /* 0x0000009249007387 */ /* 0x0001e40000100800 */
[----:B0-----:R-:W-:Y:S01]  /*0ea0*/  IADD3 R73, PT, PT, R73, 0x4, RZ ;  /* 0x0000000449497810 */ /* 0x001fe20007ffe0ff */
[----:B------:R-:W-:Y:S06]  /*0eb0*/  @!P0 BRA P1, `(.L_x_5) ;  /* 0xfffffff800988947 */ /* 0x000fec000083ffff */
[----:B------:R-:W-:Y:S01]  /*0ec0*/  IADD3 R75, PT, PT, R0, UR4, RZ ;  /* 0x00000004004b7c10 */ /* 0x000fe2000fffe0ff */
[----:B------:R-:W-:Y:S03]  /*0ed0*/  BSSY.RECONVERGENT B0, `(.L_x_6) ;  /* 0x0000015000007945 */ /* 0x000fe60003800200 */
[----:B------:R-:W-:-:S13]  /*0ee0*/  ISETP.GE.AND P0, PT, R75, UR11, PT ;  /* 0x0000000b4b007c0c */ /* 0x000fda000bf06270 */
[----:B------:R-:W-:Y:S05]  /*0ef0*/  @P0 BRA `(.L_x_7) ;  /* 0x0000000000480947 */ /* 0x000fea0003800000 */
[----:B------:R-:W0:Y:S01]  /*0f00*/  S2R R3, SR_TID.Y ;  /* 0x0000000000037919 */ /* 0x000e220000002200 */
[----:B------:R-:W2:Y:S01]  /*0f10*/  LDC R72, c[0x0][0x3b0] ;  /* 0x0000ec00ff487b82 */ /* 0x000ea20000000800 */
[C---:B0-----:R-:W-:Y:S01]  /*0f20*/  IADD3 R69, PT, PT, R3.reuse, 0x20, RZ ;  /* 0x0000002003457810 */ /* 0x041fe20007ffe0ff */
[----:B--2---:R-:W-:Y:S01]  /*0f30*/  IMAD R73, R72, UR5, R3 ;  /* 0x0000000548497c24 */ /* 0x004fe2000f8e0203 */
[-C--:B------:R-:W-:Y:S02]  /*0f40*/  ISETP.GE.U32.AND P0, PT, R3, R72.reuse, PT ;  /* 0x000000480300720c */ /* 0x080fe40003f06070 */
[-C--:B------:R-:W-:Y:S01]  /*0f50*/  ISETP.GE.U32.AND P1, PT, R69, R72.reuse, PT ;  /* 0x000000484500720c */ /* 0x080fe20003f26070 */
[----:B------:R-:W-:-:S10]  /*0f60*/  IMAD R75, R75, R72, R73 ;  /* 0x000000484b4b7224 */ /* 0x000fd400078e0249 */
[----:B------:R-:W0:Y:S02]  /*0f70*/  @!P0 LDC.64 R68, c[0x0][0x390] ;  /* 0x0000e400ff448b82 */ /* 0x000e240000000a00 */
[----:B------:R-:W-:-:S06]  /*0f80*/  @!P1 IADD3 R73, PT, PT, R75, 0x20, RZ ;  /* 0x000000204b499810 */ /* 0x000fcc0007ffe0ff */
[----:B------:R-:W2:Y:S01]  /*0f90*/  @!P1 LDC.64 R70, c[0x0][0x390] ;  /* 0x0000e400ff469b82 */ /* 0x000ea20000000a00 */
[----:B0-----:R-:W-:-:S06]  /*0fa0*/  @!P0 IMAD.WIDE.U32 R68, R75, 0x4, R68 ;  /* 0x000000044b448825 */ /* 0x001fcc00078e0044 */
[----:B------:R-:W3:Y:S01]  /*0fb0*/  @!P0 LDG.E.CONSTANT R68, desc[UR8][R68.64] ;  /* 0x0000000844448981 */ /* 0x000ee2000c1e9900 */
[----:B--2---:R-:W-:-:S06]  /*0fc0*/  @!P1 IMAD.WIDE.U32 R70, R73, 0x4, R70 ;  /* 0x0000000449469825 */ /* 0x004fcc00078e0046 */
[----:B------:R-:W2:Y:S01]  /*0fd0*/  @!P1 LDG.E.CONSTANT R70, desc[UR8][R70.64] ;  /* 0x0000000846469981 */ /* 0x000ea2000c1e9900 */
[----:B------:R-:W-:-:S04]  /*0fe0*/  LEA R72, R0, R3, 0x6 ;  /* 0x0000000300487211 */ /* 0x000fc800078e30ff */
[----:B------:R-:W-:-:S05]  /*0ff0*/  LEA R73, R72, UR6, 0x2 ;  /* 0x0000000648497c11 */ /* 0x000fca000f8e10ff */
[----:B---3--:R0:W-:Y:S04]  /*1000*/  @!P0 STS [R73+0x10000], R68 ;  /* 0x0100004449008388 */ /* 0x0081e80000000800 */
[----:B--2---:R0:W-:Y:S02]  /*1010*/  @!P1 STS [R73+0x10080], R70 ;  /* 0x0100804649009388 */ /* 0x0041e40000000800 */
.L_x_7:
[----:B------:R-:W-:Y:S05]  /*1020*/  BSYNC.RECONVERGENT B0 ;  /* 0x0000000000007941 */ /* 0x000fea0003800200 */
.L_x_6:
[----:B------:R-:W-:Y:S01]  /*1030*/  BAR.SYNC.DEFER_BLOCKING 0x0 ;  /* 0x0000000000007b1d */ /* 0x000fe20000010000 */
[----:B------:R-:W-:-:S05]  /*1040*/  HFMA2 R85, -RZ, RZ, 0, 0 ;  /* 0x00000000ff557431 */ /* 0x000fca00000001ff */
[----:B------:R-:W2:Y:S02]  /*1050*/  LDCU UR7, c[0x0][0x3ac] ;  /* 0x00007580ff0777ac */ /* 0x000ea40008000800 */
.L_x_12:
[----:B0-----:R-:W-:-:S06]  /*1060*/  LEA R68, R85, R2, 0x2 ;  /* 0x0000000255447211 */ /* 0x001fcc00078e10ff */
[----:B------:R-:W3:Y:S01]  /*1070*/  LDL R68, [R68] ;  /* 0x0000000044447983 */ /* 0x000ee20000100800 */
[----:B------:R-:W-:Y:S01]  /*1080*/  MOV R76, 0x3bbb989d ;  /* 0x3bbb989d004c7802 */ /* 0x000fe20000000f00 */
[----:B------:R-:W-:Y:S01]  /*1090*/  BSSY.RECONVERGENT B0, `(.L_x_8) ;  /* 0x0000024000007945 */ /* 0x000fe20003800200 */
[----:B------:R-:W-:Y:S02]  /*10a0*/  MOV R75, 0x437c0000 ;  /* 0x437c0000004b7802 */ /* 0x000fe40000000f00 */
[----:B---3--:R-:W-:-:S05]  /*10b0*/  FMNMX R74, R68, R149, !PT ;  /* 0x00000095444a7209 */ /* 0x008fca0007800000 */
[----:B------:R-:W-:Y:S01]  /*10c0*/  FADD R71, -R74, R149 ;  /* 0x000000954a477221 */ /* 0x000fe20000000100 */
[----:B------:R-:W-:-:S03]  /*10d0*/  FADD R69, R68, -R74 ;  /* 0x8000004a44457221 */ /* 0x000fc60000000000 */
[----:B------:R-:W-:-:S04]  /*10e0*/  FFMA.SAT R70, R71, R76, 0.5 ;  /* 0x3f00000047467423 */ /* 0x000fc8000000204c */
[----:B------:R-:W-:Y:S01]  /*10f0*/  FFMA.RM R73, R70, R75, 12582913 ;  /* 0x4b40000146497423 */ /* 0x000fe2000000404b */
[----:B------:R-:W-:-:S03]  /*1100*/  FFMA.SAT R70, R69, R76, 0.5 ;  /* 0x3f00000045467423 */ /* 0x000fc6000000204c */
[C---:B------:R-:W-:Y:S01]  /*1110*/  FADD R76, R73.reuse, -12583039 ;  /* 0xcb40007f494c7421 */ /* 0x040fe20000000000 */
[----:B------:R-:W-:Y:S01]  /*1120*/  FFMA.RM R70, R70, R75, 12582913 ;  /* 0x4b40000146467423 */ /* 0x000fe2000000404b */
[----:B------:R-:W-:Y:S02]  /*1130*/  SHF.L.U32 R73, R73, 0x17, RZ ;  /* 0x0000001749497819 */ /* 0x000fe400000006ff */
[----:B------:R-:W-:Y:S01]  /*1140*/  FFMA R76, R71, 1.4426950216293334961, -R76 ;  /* 0x3fb8aa3b474c7823 */ /* 0x000fe2000000084c */
[----:B------:R-:W-:-:S03]  /*1150*/  FADD R68, R70, -12583039 ;  /* 0xcb40007f46447421 */ /* 0x000fc60000000000 */
[----:B------:R-:W-:Y:S01]  /*1160*/  FFMA R76, R71, 1.925963033500011079e-08, R76 ;  /* 0x32a57060474c7823 */ /* 0x000fe2000000004c */
[----:B------:R-:W-:Y:S01]  /*1170*/  FFMA R68, R69, 1.4426950216293334961, -R68 ;  /* 0x3fb8aa3b45447823 */ /* 0x000fe20000000844 */
[----:B------:R-:W-:-:S03]  /*1180*/  SHF.L.U32 R71, R70, 0x17, RZ ;  /* 0x0000001746477819 */ /* 0x000fc600000006ff */
[----:B------:R-:W-:Y:S01]  /*1190*/  FFMA R69, R69, 1.925963033500011079e-08, R68 ;  /* 0x32a5706045457823 */ /* 0x000fe20000000044 */
[----:B------:R-:W0:Y:S08]  /*11a0*/  MUFU.EX2 R76, R76 ;  /* 0x0000004c004c7308 */ /* 0x000e300000000800 */
[----:B------:R-:W3:Y:S01]  /*11b0*/  MUFU.EX2 R68, R69 ;  /* 0x0000004500447308 */ /* 0x000ee20000000800 */
[----:B0-----:R-:W-:Y:S01]  /*11c0*/  FMUL R73, R73, R76 ;  /* 0x0000004c49497220 */ /* 0x001fe20000400000 */
[----:B---3--:R-:W-:-:S03]  /*11d0*/  FMUL R71, R71, R68 ;  /* 0x0000004447477220 */ /* 0x008fc60000400000 */
[----:B------:R-:W-:-:S04]  /*11e0*/  FMUL R68, R73, R148 ;  /* 0x0000009449447220 */ /* 0x000fc80000400000 */
[----:B------:R-:W-:-:S04]  /*11f0*/  FADD R75, R71, R68 ;  /* 0x00000044474b7221 */ /* 0x000fc80000000000 */
[----:B------:R-:W0:Y:S01]  /*1200*/  MUFU.RCP R70, R75 ;  /* 0x0000004b00467308 */ /* 0x000e220000001000 */
[----:B------:R-:W-:-:S07]  /*1210*/  MOV R148, R75 ;  /* 0x0000004b00947202 */ /* 0x000fce0000000f00 */
[----:B------:R-:W3:Y:S01]  /*1220*/  FCHK P0, R68, R75 ;  /* 0x0000004b44007302 */ /* 0x000ee20000000000 */
[----:B0-----:R-:W-:-:S04]  /*1230*/  FFMA R73, -R75, R70, 1 ;  /* 0x3f8000004b497423 */ /* 0x001fc80000000146 */
[----:B------:R-:W-:-:S04]  /*1240*/  FFMA R73, R70, R73, R70 ;  /* 0x0000004946497223 */ /* 0x000fc80000000046 */
[----:B------:R-:W-:-:S04]  /*1250*/  FFMA R70, R68, R73, RZ ;  /* 0x0000004944467223 */ /* 0x000fc800000000ff */
[----:B------:R-:W-:-:S04]  /*1260*/  FFMA R69, -R75, R70, R68 ;  /* 0x000000464b457223 */ /* 0x000fc80000000144 */
[----:B------:R-:W-:Y:S01]  /*1270*/  FFMA R73, R73, R69, R70 ;  /* 0x0000004549497223 */ /* 0x000fe20000000046 */
[----:B---3--:R-:W-:Y:S06]  /*1280*/  @!P0 BRA `(.L_x_9) ;  /* 0x0000000000108947 */ /* 0x008fec0003800000 */
[----:B------:R-:W-:Y:S02]  /*1290*/  MOV R69, R75 ;  /* 0x0000004b00457202 */ /* 0x000fe40000000f00 */
[----:B------:R-:W-:-:S07]  /*12a0*/  MOV R79, 0x12c0 ;  /* 0x000012c0004f7802 */ /* 0x000fce0000000f00 */
[----:B-12---:R-:W-:Y:S05]  /*12b0*/  CALL.REL.NOINC `($__internal_0_$__cuda_sm3x_div_rn_noftz_f32_slowpath) ;  /* 0x0000000c00647944 */ /* 0x006fea0003c00000 */
[----:B------:R-:W-:-:S07]  /*12c0*/  MOV R73, R75 ;  /* 0x0000004b00497202 */ /* 0x000fce0000000f00 */
.L_x_9:
[----:B--2---:R-:W-:Y:S05]  /*12d0*/  BSYNC.RECONVERGENT B0 ;  /* 0x0000000000007941 */ /* 0x004fea0003800200 */
.L_x_8:
[----:B------:R-:W0:Y:S01]  /*12e0*/  MUFU.RCP R69, R148 ;  /* 0x0000009400457308 */ /* 0x000e220000001000 */
[----:B------:R-:W-:Y:S07]  /*12f0*/  BSSY.RECONVERGENT B0, `(.L_x_10) ;  /* 0x000000d000007945 */ /* 0x000fee0003800200 */
[----:B------:R-:W2:Y:S01]  /*1300*/  FCHK P0, R71, R148 ;  /* 0x0000009447007302 */ /* 0x000ea20000000000 */
[----:B0-----:R-:W-:-:S04]  /*1310*/  FFMA R68, -R148, R69, 1 ;  /* 0x3f80000094447423 */ /* 0x001fc80000000145 */
[----:B------:R-:W-:-:S04]  /*1320*/  FFMA R68, R69, R68, R69 ;  /* 0x0000004445447223 */ /* 0x000fc80000000045 */
[----:B------:R-:W-:-:S04]  /*1330*/  FFMA R69, R71, R68, RZ ;  /* 0x0000004447457223 */ /* 0x000fc800000000ff */
[----:B------:R-:W-:-:S04]  /*1340*/  FFMA R116, -R148, R69, R71 ;  /* 0x0000004594747223 */ /* 0x000fc80000000147 */
[----:B------:R-:W-:Y:S01]  /*1350*/  FFMA R116, R68, R116, R69 ;  /* 0x0000007444747223 */ /* 0x000fe20000000045 */
[----:B--2---:R-:W-:Y:S06]  /*1360*/  @!P0 BRA `(.L_x_11) ;  /* 0x0000000000148947 */ /* 0x004fec0003800000 */
[----:B------:R-:W-:Y:S02]  /*1370*/  MOV R68, R71 ;  /* 0x0000004700447202 */ /* 0x000fe40000000f00 */
[----:B------:R-:W-:Y:S02]  /*1380*/  MOV R69, R148 ;  /* 0x0000009400457202 */ /* 0x000fe40000000f00 */
[----:B------:R-:W-:-:S07]  /*1390*/  MOV R79, 0x13b0 ;  /* 0x000013b0004f7802 */ /* 0x000fce0000000f00 */
[----:B-1----:R-:W-:Y:S05]  /*13a0*/  CALL.REL.NOINC `($__internal_0_$__cuda_sm3x_div_rn_noftz_f32_slowpath) ;  /* 0x0000000c00287944 */ /* 0x002fea0003c00000 */
[----:B------:R-:W-:-:S07]  /*13b0*/  MOV R116, R75 ;  /* 0x0000004b00747202 */ /* 0x000fce0000000f00 */
.L_x_11:
[----:B------:R-:W-:Y:S05]  /*13c0*/  BSYNC.RECONVERGENT B0 ;  /* 0x0000000000007941 */ /* 0x000fea0003800200 */
.L_x_10:
[----:B------:R-:W0:Y:S01]  /*13d0*/  S2R R69, SR_CgaCtaId ;  /* 0x0000000000457919 */ /* 0x000e220000008800 */
[----:B------:R-:W-:Y:S02]  /*13e0*/  MOV R68, 0x400 ;  /* 0x0000040000447802 */ /* 0x000fe40000000f00 */
[C---:B------:R-:W-:Y:S02]  /*13f0*/  IADD3 R75, PT, PT, R85.reuse, 0x1, RZ ;  /* 0x00000001554b7810 */ /* 0x040fe40007ffe0ff */
[----:B------:R-:W-:Y:S02]  /*1400*/  ISETP.LT.U32.AND P1, PT, R85, 0x7f, PT ;  /* 0x0000007f5500780c */ /* 0x000fe40003f21070 */
[----:B------:R-:W-:Y:S02]  /*1410*/  IADD3 R84, PT, PT, R75, UR4, RZ ;  /* 0x000000044b547c10 */ /* 0x000fe4000fffe0ff */
[----:B------:R-:W-:Y:S02]  /*1420*/  MOV R149, R74 ;  /* 0x0000004a00957202 */ /* 0x000fe40000000f00 */
[----:B------:R-:W-:-:S02]  /*1430*/  ISETP.GE.AND P0, PT, R84, UR7, PT ;  /* 0x0000000754007c0c */ /* 0x000fc4000bf06270 */
[----:B0-----:R-:W-:-:S04]  /*1440*/  LEA R68, R69, R68, 0x18 ;  /* 0x0000004445447211 */ /* 0x001fc800078ec0ff */
[----:B------:R-:W-:-:S05]  /*1450*/  LEA R137, R85, R68, 0x8 ;  /* 0x0000004455897211 */ /* 0x000fca00078e40ff */
[----:B------:R-:W0:Y:S04]  /*1460*/  LDS.128 R92, [R137+0x10000] ;  /* 0x01000000895c7984 */ /* 0x000e280000000c00 */
[----:B------:R-:W2:Y:S04]  /*1470*/  LDS.128 R100, [R137+0x10010] ;  /* 0x0100100089647984 */ /* 0x000ea80000000c00 */
[----:B------:R-:W3:Y:S04]  /*1480*/  LDS.128 R108, [R137+0x10020] ;  /* 0x01002000896c7984 */ /* 0x000ee80000000c00 */
[----:B------:R-:W4:Y:S04]  /*1490*/  LDS.128 R104, [R137+0x10030] ;  /* 0x0100300089687984 */ /* 0x000f280000000c00 */
[----:B------:R-:W5:Y:S04]  /*14a0*/  LDS.128 R96, [R137+0x10040] ;  /* 0x0100400089607984 */ /* 0x000f680000000c00 */
[----:B------:R-:W1:Y:S04]  /*14b0*/  LDS.128 R68, [R137+0x10050] ;  /* 0x0100500089447984 */ /* 0x000e680000000c00 */
[----:B------:R-:W1:Y:S04]  /*14c0*/  LDS.128 R76, [R137+0x10060] ;  /* 0x01006000894c7984 */ /* 0x000e680000000c00 */
[----:B------:R-:W1:Y:S04]  /*14d0*/  LDS.128 R80, [R137+0x10070] ;  /* 0x0100700089507984 */ /* 0x000e680000000c00 */
[----:B------:R-:W1:Y:S04]  /*14e0*/  LDS.128 R84, [R137+0x10080] ;  /* 0x0100800089547984 */ /* 0x000e680000000c00 */
[----:B------:R-:W1:Y:S01]  /*14f0*/  LDS.128 R88, [R137+0x10090] ;  /* 0x0100900089587984 */ /* 0x000e620000000c00 */
[-C--:B0-----:R-:W-:Y:S01]  /*1500*/  FMUL R118, R92, R116.reuse ;  /* 0x000000745c767220 */ /* 0x081fe20000400000 */
[-C--:B------:R-:W-:Y:S01]  /*1510*/  FMUL R120, R93, R116.reuse ;  /* 0x000000745d787220 */ /* 0x080fe20000400000 */
[-C--:B------:R-:W-:Y:S01]  /*1520*/  FMUL R117, R94, R116.reuse ;  /* 0x000000745e757220 */ /* 0x080fe20000400000 */
[-C--:B------:R-:W-:Y:S01]  /*1530*/  FMUL R122, R95, R116.reuse ;  /* 0x000000745f7a7220 */ /* 0x080fe20000400000 */
[-C--:B--2---:R-:W-:Y:S01]  /*1540*/  FMUL R119, R100, R116.reuse ;  /* 0x0000007464777220 */ /* 0x084fe20000400000 */
[----:B------:R-:W0:Y:S01]  /*1550*/  LDS.128 R92, [R137+0x100a0] ;  /* 0x0100a000895c7984 */ /* 0x000e220000000c00 */
[-C--:B------:R-:W-:Y:S01]  /*1560*/  FMUL R124, R101, R116.reuse ;  /* 0x00000074657c7220 */ /* 0x080fe20000400000 */
[-C--:B------:R-:W-:Y:S01]  /*1570*/  FMUL R121, R102, R116.reuse ;  /* 0x0000007466797220 */ /* 0x080fe20000400000 */
[-C--:B------:R-:W-:Y:S01]  /*1580*/  FMUL R126, R103, R116.reuse ;  /* 0x00000074677e7220 */ /* 0x080fe20000400000 */
[-C--:B---3--:R-:W-:Y:S01]  /*1590*/  FMUL R123, R108, R116.reuse ;  /* 0x000000746c7b7220 */ /* 0x088fe20000400000 */
[----:B------:R-:W2:Y:S01]  /*15a0*/  LDS.128 R100, [R137+0x100b0] ;  /* 0x0100b00089647984 */ /* 0x000ea20000000c00 */
[-C--:B------:R-:W-:Y:S01]  /*15b0*/  FMUL R128, R109, R116.reuse ;  /* 0x000000746d807220 */ /* 0x080fe20000400000 */
[-C--:B------:R-:W-:Y:S01]  /*15c0*/  FMUL R125, R110, R116.reuse ;  /* 0x000000746e7d7220 */ /* 0x080fe20000400000 */
[-C--:B------:R-:W-:Y:S01]  /*15d0*/  FMUL R130, R111, R116.reuse ;  /* 0x000000746f827220 */ /* 0x080fe20000400000 */
[----:B------:R-:W-:Y:S01]  /*15e0*/  LDS.128 R112, [R137+0x100d0] ;  /* 0x0100d00089707984 */ /* 0x000fe20000000c00 */
[-C--:B----4-:R-:W-:Y:S01]  /*15f0*/  FMUL R127, R104, R116.reuse ;  /* 0x00000074687f7220 */ /* 0x090fe20000400000 */
[-C--:B------:R-:W-:Y:S01]  /*1600*/  FMUL R132, R105, R116.reuse ;  /* 0x0000007469847220 */ /* 0x080fe20000400000 */
[-C--:B------:R-:W-:Y:S01]  /*1610*/  FMUL R129, R106, R116.reuse ;  /* 0x000000746a817220 */ /* 0x080fe20000400000 */
[----:B------:R-:W3:Y:S01]  /*1620*/  LDS.128 R108, [R137+0x100c0] ;  /* 0x0100c000896c7984 */ /* 0x000ee20000000c00 */
[-C--:B------:R-:W-:Y:S01]  /*1630*/  FMUL R134, R107, R116.reuse ;  /* 0x000000746b867220 */ /* 0x080fe20000400000 */
[-C--:B-----5:R-:W-:Y:S01]  /*1640*/  FMUL R131, R96, R116.reuse ;  /* 0x0000007460837220 */ /* 0x0a0fe20000400000 */
[-C--:B------:R-:W-:Y:S01]  /*1650*/  FMUL R136, R97, R116.reuse ;  /* 0x0000007461887220 */ /* 0x080fe20000400000 */
[----:B------:R-:W4:Y:S01]  /*1660*/  LDS.128 R104, [R137+0x100e0] ;  /* 0x0100e00089687984 */ /* 0x000f220000000c00 */
[-C--:B------:R-:W-:Y:S01]  /*1670*/  FMUL R133, R98, R116.reuse ;  /* 0x0000007462857220 */ /* 0x080fe20000400000 */
[-C--:B------:R-:W-:Y:S01]  /*1680*/  FMUL R138, R99, R116.reuse ;  /* 0x00000074638a7220 */ /* 0x080fe20000400000 */
[-C--:B-1----:R-:W-:Y:S01]  /*1690*/  FMUL R135, R68, R116.reuse ;  /* 0x0000007444877220 */ /* 0x082fe20000400000 */
[----:B------:R-:W1:Y:S01]  /*16a0*/  LDS.128 R96, [R137+0x100f0] ;  /* 0x0100f00089607984 */ /* 0x000e620000000c00 */
[-C--:B------:R-:W-:Y:S01]  /*16b0*/  FMUL R68, R69, R116.reuse ;  /* 0x0000007445447220 */ /* 0x080fe20000400000 */
        /* <DEDUP_REMOVED lines=18> */
[-C--:B0-----:R-:W-:Y:S01]  /*17e0*/  FMUL R91, R92, R116.reuse ;  /* 0x000000745c5b7220 */ /* 0x081fe20000400000 */
[-C--:B------:R-:W-:Y:S01]  /*17f0*/  FMUL R92, R93, R116.reuse ;  /* 0x000000745d5c7220 */ /* 0x080fe20000400000 */
[-C--:B------:R-:W-:Y:S01]  /*1800*/  FMUL R93, R94, R116.reuse ;  /* 0x000000745e5d7220 */ /* 0x080fe20000400000 */
[-C--:B------:R-:W-:Y:S01]  /*1810*/  FMUL R94, R95, R116.reuse ;  /* 0x000000745f5e7220 */ /* 0x080fe20000400000 */
[-C--:B--2---:R-:W-:Y:S01]  /*1820*/  FMUL R95, R100, R116.reuse ;  /* 0x00000074645f7220 */ /* 0x084fe20000400000 */
[-C--:B------:R-:W-:Y:S01]  /*1830*/  FMUL R100, R101, R116.reuse ;  /* 0x0000007465647220 */ /* 0x080fe20000400000 */
[-C--:B------:R-:W-:Y:S01]  /*1840*/  FMUL R101, R102, R116.reuse ;  /* 0x0000007466657220 */ /* 0x080fe20000400000 */
[----:B------:R-:W-:Y:S01]  /*1850*/  FMUL R102, R103, R116 ;  /* 0x0000007467667220 */ /* 0x000fe20000400000 */
[C---:B------:R-:W-:Y:S01]  /*1860*/  FFMA R34, R73.reuse, R34, R85 ;  /* 0x0000002249227223 */ /* 0x040fe20000000055 */
[C---:B------:R-:W-:Y:S01]  /*1870*/  FFMA R64, R73.reuse, R64, R118 ;  /* 0x0000004049407223 */ /* 0x040fe20000000076 */
[C---:B------:R-:W-:Y:S01]  /*1880*/  FFMA R65, R73.reuse, R65, R120 ;  /* 0x0000004149417223 */ /* 0x040fe20000000078 */
[----:B------:R-:W-:Y:S01]  /*1890*/  FFMA R66, R73, R66, R117 ;  /* 0x0000004249427223 */ /* 0x000fe20000000075 */
[-C--:B---3--:R-:W-:Y:S01]  /*18a0*/  FMUL R103, R108, R116.reuse ;  /* 0x000000746c677220 */ /* 0x088fe20000400000 */
[-C--:B------:R-:W-:Y:S01]  /*18b0*/  FMUL R108, R109, R116.reuse ;  /* 0x000000746d6c7220 */ /* 0x080fe20000400000 */
[-C--:B------:R-:W-:Y:S01]  /*18c0*/  FMUL R109, R110, R116.reuse ;  /* 0x000000746e6d7220 */ /* 0x080fe20000400000 */
[-C--:B------:R-:W-:Y:S01]  /*18d0*/  FMUL R110, R111, R116.reuse ;  /* 0x000000746f6e7220 */ /* 0x080fe20000400000 */
[-C--:B------:R-:W-:Y:S01]  /*18e0*/  FMUL R111, R112, R116.reuse ;  /* 0x00000074706f7220 */ /* 0x080fe20000400000 */
[-C--:B------:R-:W-:Y:S01]  /*18f0*/  FMUL R112, R113, R116.reuse ;  /* 0x0000007471707220 */ /* 0x080fe20000400000 */
[-C--:B------:R-:W-:Y:S01]  /*1900*/  FMUL R113, R114, R116.reuse ;  /* 0x0000007472717220 */ /* 0x080fe20000400000 */
[-C--:B------:R-:W-:Y:S01]  /*1910*/  FMUL R114, R115, R116.reuse ;  /* 0x0000007473727220 */ /* 0x080fe20000400000 */
[-C--:B----4-:R-:W-:Y:S01]  /*1920*/  FMUL R115, R104, R116.reuse ;  /* 0x0000007468737220 */ /* 0x090fe20000400000 */
[-C--:B------:R-:W-:Y:S01]  /*1930*/  FMUL R104, R105, R116.reuse ;  /* 0x0000007469687220 */ /* 0x080fe20000400000 */
[-C--:B------:R-:W-:Y:S01]  /*1940*/  FMUL R105, R106, R116.reuse ;  /* 0x000000746a697220 */ /* 0x080fe20000400000 */
[-C--:B------:R-:W-:Y:S01]  /*1950*/  FMUL R106, R107, R116.reuse ;  /* 0x000000746b6a7220 */ /* 0x080fe20000400000 */
[-C--:B-1----:R-:W-:Y:S01]  /*1960*/  FMUL R107, R96, R116.reuse ;  /* 0x00000074606b7220 */ /* 0x082fe20000400000 */
[-C--:B------:R-:W-:Y:S01]  /*1970*/  FMUL R96, R97, R116.reuse ;  /* 0x0000007461607220 */ /* 0x080fe20000400000 */
[-C--:B------:R-:W-:Y:S01]  /*1980*/  FMUL R97, R98, R116.reuse ;  /* 0x0000007462617220 */ /* 0x080fe20000400000 */
[----:B------:R-:W-:Y:S01]  /*1990*/  FMUL R116, R99, R116 ;  /* 0x0000007463747220 */ /* 0x000fe20000400000 */
[C---:B------:R-:W-:Y:S01]  /*19a0*/  FFMA R67, R73.reuse, R67, R122 ;  /* 0x0000004349437223 */ /* 0x040fe2000000007a */
        /* <DEDUP_REMOVED lines=58> */
[----:B------:R-:W-:Y:S01]  /*1d50*/  FFMA R7, R73, R7, R116 ;  /* 0x0000000749077223 */ /* 0x000fe20000000074 */
[----:B------:R-:W-:Y:S01]  /*1d60*/  MOV R85, R75 ;  /* 0x0000004b00557202 */ /* 0x000fe20000000f00 */
[----:B------:R-:W-:Y:S06]  /*1d70*/  @!P0 BRA P1, `(.L_x_12) ;  /* 0xfffffff000b88947 */ /* 0x000fec000083ffff */
[----:B------:R2:W-:Y:S01]  /*1d80*/  STL.128 [R1], R64 ;  /* 0x0000004001007387 */ /* 0x0005e20000100c00 */
[----:B------:R-:W-:Y:S01]  /*1d90*/  UIADD3 UR4, UPT, UPT, UR4, 0x80, URZ ;  /* 0x0000008004047890 */ /* 0x000fe2000fffe0ff */
[----:B------:R-:W-:Y:S02]  /*1da0*/  MOV R149, R74 ;  /* 0x0000004a00957202 */ /* 0x000fe40000000f00 */
[----:B------:R2:W-:Y:S01]  /*1db0*/  STL.128 [R1+0x10], R60 ;  /* 0x0000103c01007387 */ /* 0x0005e20000100c00 */
[----:B------:R-:W-:-:S03]  /*1dc0*/  UISETP.GE.AND UP0, UPT, UR4, UR7, UPT ;  /* 0x000000070400728c */ /* 0x000fc6000bf06270 */
[----:B------:R2:W-:Y:S04]  /*1dd0*/  STL.128 [R1+0x20], R56 ;  /* 0x0000203801007387 */ /* 0x0005e80000100c00 */
        /* <DEDUP_REMOVED lines=12> */
[----:B------:R2:W-:Y:S01]  /*1ea0*/  STL.128 [R1+0xf0], R4 ;  /* 0x0000f00401007387 */ /* 0x0005e20000100c00 */
[----:B------:R-:W-:Y:S06]  /*1eb0*/  BAR.SYNC.DEFER_BLOCKING 0x0 ;  /* 0x0000000000007b1d */ /* 0x000fec0000010000 */
[----:B------:R-:W-:Y:S05]  /*1ec0*/  BRA.U !UP0, `(.L_x_13) ;  /* 0xffffffe508c47547 */ /* 0x000fea000b83ffff */
.L_x_2:
[----:B------:R-:W2:Y:S01]  /*1ed0*/  S2R R0, SR_CTAID.X ;  /* 0x0000000000007919 */ /* 0x000ea20000002500 */
[----:B0-----:R-:W2:Y:S02]  /*1ee0*/  S2R R3, SR_TID.X ;  /* 0x0000000000037919 */ /* 0x001ea40000002100 */
[----:B--2---:R-:W-:-:S04]  /*1ef0*/  LEA R4, R0, R3, 0x7 ;  /* 0x0000000300047211 */ /* 0x004fc800078e38ff */
[----:B------:R-:W-:-:S13]  /*1f00*/  ISETP.GE.AND P0, PT, R4, UR7, PT ;  /* 0x0000000704007c0c */ /* 0x000fda000bf06270 */
[----:B------:R-:W-:Y:S05]  /*1f10*/  @P0 EXIT ;  /* 0x000000000000094d */ /* 0x000fea0003800000 */
[----:B------:R-:W0:Y:S01]  /*1f20*/  S2R R7, SR_TID.Y ;  /* 0x0000000000077919 */ /* 0x000e220000002200 */
[----:B------:R-:W0:Y:S02]  /*1f30*/  LDC R6, c[0x0][0x3b0] ;  /* 0x0000ec00ff067b82 */ /* 0x000e240000000800 */
[C---:B0-----:R-:W-:Y:S02]  /*1f40*/  ISETP.GE.U32.AND P0, PT, R7.reuse, R6, PT ;  /* 0x000000060700720c */ /* 0x041fe40003f06070 */
[----:B------:R-:W-:-:S11]  /*1f50*/  LEA R0, R7, R150, 0x2 ;  /* 0x0000009607007211 */ /* 0x000fd600078e10ff */
[----:B------:R-:W2:Y:S01]  /*1f60*/  @!P0 LDL R5, [R0] ;  /* 0x0000000000058983 */ /* 0x000ea20000100800 */
[----:B------:R-:W0:Y:S01]  /*1f70*/  @!P0 LDC.64 R2, c[0x0][0x398] ;  /* 0x0000e600ff028b82 */ /* 0x000e220000000a00 */
[----:B------:R-:W-:Y:S01]  /*1f80*/  IMAD R9, R4, R6, R7 ;  /* 0x0000000604097224 */ /* 0x000fe200078e0207 */
[----:B------:R-:W-:-:S03]  /*1f90*/  IADD3 R7, PT, PT, R7, 0x20, RZ ;  /* 0x0000002007077810 */ /* 0x000fc60007ffe0ff */
[----:B------:R-:W-:Y:S01]  /*1fa0*/  IMAD R9, R6, UR5, R9 ;  /* 0x0000000506097c24 */ /* 0x000fe2000f8e0209 */
[----:B------:R-:W-:-:S03]  /*1fb0*/  ISETP.GE.U32.AND P1, PT, R7, R6, PT ;  /* 0x000000060700720c */ /* 0x000fc60003f26070 */
[----:B0-----:R-:W-:-:S05]  /*1fc0*/  @!P0 IMAD.WIDE.U32 R2, R9, 0x4, R2 ;  /* 0x0000000409028825 */ /* 0x001fca00078e0002 */
[----:B--2---:R0:W-:Y:S05]  /*1fd0*/  @!P0 STG.E desc[UR8][R2.64], R5 ;  /* 0x0000000502008986 */ /* 0x0041ea000c101908 */
[----:B------:R-:W-:Y:S05]  /*1fe0*/  @P1 EXIT ;  /* 0x000000000000194d */ /* 0x000fea0003800000 */
[----:B0-----:R-:W2:Y:S01]  /*1ff0*/  LDL R5, [R0+0x80] ;  /* 0x0000800000057983 */ /* 0x001ea20000100800 */
[----:B------:R-:W0:Y:S01]  /*2000*/  LDC.64 R2, c[0x0][0x398] ;  /* 0x0000e600ff027b82 */ /* 0x000e220000000a00 */
[----:B------:R-:W-:-:S05]  /*2010*/  IADD3 R9, PT, PT, R9, 0x20, RZ ;  /* 0x0000002009097810 */ /* 0x000fca0007ffe0ff */
[----:B0-----:R-:W-:-:S05]  /*2020*/  IMAD.WIDE.U32 R2, R9, 0x4, R2 ;  /* 0x0000000409027825 */ /* 0x001fca00078e0002 */
[----:B--2---:R-:W-:Y:S01]  /*2030*/  STG.E desc[UR8][R2.64], R5 ;  /* 0x0000000502007986 */ /* 0x004fe2000c101908 */
[----:B------:R-:W-:Y:S05]  /*2040*/  EXIT ;  /* 0x000000000000794d */ /* 0x000fea0003800000 */
        .weak           $__internal_0_$__cuda_sm3x_div_rn_noftz_f32_slowpath
        .type           $__internal_0_$__cuda_sm3x_div_rn_noftz_f32_slowpath,@function
        .size           $__internal_0_$__cuda_sm3x_div_rn_noftz_f32_slowpath,(.L_x_26 - $__internal_0_$__cuda_sm3x_div_rn_noftz_f32_slowpath)
$__internal_0_$__cuda_sm3x_div_rn_noftz_f32_slowpath:
[----:B------:R-:W-:Y:S01]  /*2050*/  SHF.R.U32.HI R75, RZ, 0x17, R69 ;  /* 0x00000017ff4b7819 */ /* 0x000fe20000011645 */
[----:B------:R-:W-:Y:S01]  /*2060*/  BSSY.RECONVERGENT B1, `(.L_x_14) ;  /* 0x0000062000017945 */ /* 0x000fe20003800200 */
[----:B------:R-:W-:Y:S02]  /*2070*/  SHF.R.U32.HI R70, RZ, 0x17, R68 ;  /* 0x00000017ff467819 */ /* 0x000fe40000011644 */
[----:B------:R-:W-:Y:S02]  /*2080*/  LOP3.LUT R80, R75, 0xff, RZ, 0xc0, !PT ;  /* 0x000000ff4b507812 */ /* 0x000fe400078ec0ff */
[----:B------:R-:W-:Y:S02]  /*2090*/  LOP3.LUT R78, R70, 0xff, RZ, 0xc0, !PT ;  /* 0x000000ff464e7812 */ /* 0x000fe400078ec0ff */
[----:B------:R-:W-:Y:S02]  /*20a0*/  IADD3 R76, PT, PT, R80, -0x1, RZ ;  /* 0xffffffff504c7810 */ /* 0x000fe40007ffe0ff */
[----:B------:R-:W-:-:S02]  /*20b0*/  IADD3 R75, PT, PT, R78, -0x1, RZ ;  /* 0xffffffff4e4b7810 */ /* 0x000fc40007ffe0ff */
[----:B------:R-:W-:-:S04]  /*20c0*/  ISETP.GT.U32.AND P0, PT, R76, 0xfd, PT ;  /* 0x000000fd4c00780c */ /* 0x000fc80003f04070 */
[----:B------:R-:W-:-:S13]  /*20d0*/  ISETP.GT.U32.OR P0, PT, R75, 0xfd, P0 ;  /* 0x000000fd4b00780c */ /* 0x000fda0000704470 */
[----:B------:R-:W-:Y:S01]  /*20e0*/  @!P0 MOV R70, RZ ;  /* 0x000000ff00468202 */ /* 0x000fe20000000f00 */
[----:B------:R-:W-:Y:S06]  /*20f0*/  @!P0 BRA `(.L_x_15) ;  /* 0x00000000005c8947 */ /* 0x000fec0003800000 */
[----:B------:R-:W-:Y:S02]  /*2100*/  FSETP.GTU.FTZ.AND P0, PT, |R68|, +INF , PT ;  /* 0x7f8000004400780b */ /* 0x000fe40003f1c200 */
[----:B------:R-:W-:-:S04]  /*2110*/  FSETP.GTU.FTZ.AND P1, PT, |R69|, +INF , PT ;  /* 0x7f8000004500780b */ /* 0x000fc80003f3c200 */
[----:B------:R-:W-:-:S13]  /*2120*/  PLOP3.LUT P0, PT, P0, P1, PT, 0xf8, 0x8f ;  /* 0x00000000008f781c */ /* 0x000fda0000703f70 */
[----:B------:R-:W-:Y:S05]  /*2130*/  @P0 BRA `(.L_x_16) ;  /* 0x00000004004c0947 */ /* 0x000fea0003800000 */
[----:B------:R-:W-:-:S13]  /*2140*/  LOP3.LUT P0, RZ, R69, 0x7fffffff, R68, 0xc8, !PT ;  /* 0x7fffffff45ff7812 */ /* 0x000fda000780c844 */
[----:B------:R-:W-:Y:S05]  /*2150*/  @!P0 BRA `(.L_x_17) ;  /* 0x00000004003c8947 */ /* 0x000fea0003800000 */
[C---:B------:R-:W-:Y:S02]  /*2160*/  FSETP.NEU.FTZ.AND P2, PT, |R68|.reuse, +INF , PT ;  /* 0x7f8000004400780b */ /* 0x040fe40003f5d200 */
[----:B------:R-:W-:Y:S02]  /*2170*/  FSETP.NEU.FTZ.AND P1, PT, |R69|, +INF , PT ;  /* 0x7f8000004500780b */ /* 0x000fe40003f3d200 */
[----:B------:R-:W-:-:S11]  /*2180*/  FSETP.NEU.FTZ.AND P0, PT, |R68|, +INF , PT ;  /* 0x7f8000004400780b */ /* 0x000fd60003f1d200 */
[----:B------:R-:W-:Y:S05]  /*2190*/  @!P1 BRA !P2, `(.L_x_17) ;  /* 0x00000004002c9947 */ /* 0x000fea0005000000 */
[----:B------:R-:W-:-:S04]  /*21a0*/  LOP3.LUT P2, RZ, R68, 0x7fffffff, RZ, 0xc0, !PT ;  /* 0x7fffffff44ff7812 */ /* 0x000fc8000784c0ff */
[----:B------:R-:W-:-:S13]  /*21b0*/  PLOP3.LUT P1, PT, P1, P2, PT, 0x2f, 0xf2 ;  /* 0x0000000000f2781c */ /* 0x000fda0000f24577 */
[----:B------:R-:W-:Y:S05]  /*21c0*/  @P1 BRA `(.L_x_18) ;  /* 0x0000000400181947 */ /* 0x000fea0003800000 */
[----:B------:R-:W-:-:S04]  /*21d0*/  LOP3.LUT P1, RZ, R69, 0x7fffffff, RZ, 0xc0, !PT ;  /* 0x7fffffff45ff7812 */ /* 0x000fc8000782c0ff */
[----:B------:R-:W-:-:S13]  /*21e0*/  PLOP3.LUT P0, PT, P0, P1, PT, 0x2f, 0xf2 ;  /* 0x0000000000f2781c */ /* 0x000fda0000702577 */
[----:B------:R-:W-:Y:S05]  /*21f0*/  @P0 BRA `(.L_x_19) ;  /* 0x0000000400000947 */ /* 0x000fea0003800000 */
[----:B------:R-:W-:Y:S02]  /*2200*/  ISETP.GE.AND P0, PT, R75, RZ, PT ;  /* 0x000000ff4b00720c */ /* 0x000fe40003f06270 */
[----:B------:R-:W-:-:S11]  /*2210*/  ISETP.GE.AND P1, PT, R76, RZ, PT ;  /* 0x000000ff4c00720c */ /* 0x000fd60003f26270 */
[----:B------:R-:W-:Y:S01]  /*2220*/  @P0 MOV R70, RZ ;  /* 0x000000ff00460202 */ /* 0x000fe20000000f00 */
[----:B------:R-:W-:Y:S01]  /*2230*/  @!P0 FFMA R68, R68, 1.84467440737095516160e+19, RZ ;  /* 0x5f80000044448823 */ /* 0x000fe200000000ff */
[----:B------:R-:W-:Y:S01]  /*2240*/  @!P0 MOV R70, 0xffffffc0 ;  /* 0xffffffc000468802 */ /* 0x000fe20000000f00 */
[----:B------:R-:W-:-:S03]  /*2250*/  @!P1 FFMA R69, R69, 1.84467440737095516160e+19, RZ ;  /* 0x5f80000045459823 */ /* 0x000fc600000000ff */
[----:B------:R-:W-:-:S07]  /*2260*/  @!P1 IADD3 R70, PT, PT, R70, 0x40, RZ ;  /* 0x0000004046469810 */ /* 0x000fce0007ffe0ff */
.L_x_15:
[----:B------:R-:W-:Y:S01]  /*2270*/  LEA R76, R80, 0xc0800000, 0x17 ;  /* 0xc0800000504c7811 */ /* 0x000fe200078eb8ff */
[----:B------:R-:W-:Y:S03]  /*2280*/  BSSY.RECONVERGENT B2, `(.L_x_20) ;  /* 0x0000036000027945 */ /* 0x000fe60003800200 */
[----:B------:R-:W-:Y:S02]  /*2290*/  IADD3 R76, PT, PT, -R76, R69, RZ ;  /* 0x000000454c4c7210 */ /* 0x000fe40007ffe1ff */
[----:B------:R-:W-:Y:S02]  /*22a0*/  IADD3 R69, PT, PT, R78, -0x7f, RZ ;  /* 0xffffff814e457810 */ /* 0x000fe40007ffe0ff */
[----:B------:R-:W0:Y:S01]  /*22b0*/  MUFU.RCP R75, R76 ;  /* 0x0000004c004b7308 */ /* 0x000e220000001000 */
[----:B------:R-:W-:Y:S02]  /*22c0*/  FADD.FTZ R77, -R76, -RZ ;  /* 0x800000ff4c4d7221 */ /* 0x000fe40000010100 */
[C---:B------:R-:W-:Y:S01]  /*22d0*/  IMAD R68, R69.reuse, -0x800000, R68 ;  /* 0xff80000045447824 */ /* 0x040fe200078e0244 */
[----:B------:R-:W-:-:S04]  /*22e0*/  IADD3 R69, PT, PT, R69, 0x7f, -R80 ;  /* 0x0000007f45457810 */ /* 0x000fc80007ffe850 */
[----:B------:R-:W-:Y:S01]  /*22f0*/  IADD3 R69, PT, PT, R69, R70, RZ ;  /* 0x0000004645457210 */ /* 0x000fe20007ffe0ff */
[----:B0-----:R-:W-:-:S04]  /*2300*/  FFMA R78, R75, R77, 1 ;  /* 0x3f8000004b4e7423 */ /* 0x001fc8000000004d */
[----:B------:R-:W-:-:S04]  /*2310*/  FFMA R82, R75, R78, R75 ;  /* 0x0000004e4b527223 */ /* 0x000fc8000000004b */
[----:B------:R-:W-:-:S04]  /*2320*/  FFMA R75, R68, R82, RZ ;  /* 0x00000052444b7223 */ /* 0x000fc800000000ff */
[----:B------:R-:W-:-:S04]  /*2330*/  FFMA R78, R77, R75, R68 ;  /* 0x0000004b4d4e7223 */ /* 0x000fc80000000044 */
[----:B------:R-:W-:-:S04]  /*2340*/  FFMA R81, R82, R78, R75 ;  /* 0x0000004e52517223 */ /* 0x000fc8000000004b */
[----:B------:R-:W-:-:S04]  /*2350*/  FFMA R78, R77, R81, R68 ;  /* 0x000000514d4e7223 */ /* 0x000fc80000000044 */
[----:B------:R-:W-:-:S05]  /*2360*/  FFMA R75, R82, R78, R81 ;  /* 0x0000004e524b7223 */ /* 0x000fca0000000051 */
[----:B------:R-:W-:-:S04]  /*2370*/  SHF.R.U32.HI R68, RZ, 0x17, R75 ;  /* 0x00000017ff447819 */ /* 0x000fc8000001164b */
[----:B------:R-:W-:-:S04]  /*2380*/  LOP3.LUT R68, R68, 0xff, RZ, 0xc0, !PT ;  /* 0x000000ff44447812 */ /* 0x000fc800078ec0ff */
[----:B------:R-:W-:-:S04]  /*2390*/  IADD3 R76, PT, PT, R68, R69, RZ ;  /* 0x00000045444c7210 */ /* 0x000fc80007ffe0ff */
[----:B------:R-:W-:-:S04]  /*23a0*/  IADD3 R68, PT, PT, R76, -0x1, RZ ;  /* 0xffffffff4c447810 */ /* 0x000fc80007ffe0ff */
[----:B------:R-:W-:-:S13]  /*23b0*/  ISETP.GE.U32.AND P0, PT, R68, 0xfe, PT ;  /* 0x000000fe4400780c */ /* 0x000fda0003f06070 */
[----:B------:R-:W-:Y:S05]  /*23c0*/  @!P0 BRA `(.L_x_21) ;  /* 0x0000000000808947 */ /* 0x000fea0003800000 */
[----:B------:R-:W-:-:S13]  /*23d0*/  ISETP.GT.AND P0, PT, R76, 0xfe, PT ;  /* 0x000000fe4c00780c */ /* 0x000fda0003f04270 */
[----:B------:R-:W-:Y:S05]  /*23e0*/  @P0 BRA `(.L_x_22) ;  /* 0x00000000006c0947 */ /* 0x000fea0003800000 */
[----:B------:R-:W-:-:S13]  /*23f0*/  ISETP.GE.AND P0, PT, R76, 0x1, PT ;  /* 0x000000014c00780c */ /* 0x000fda0003f06270 */
[----:B------:R-:W-:Y:S05]  /*2400*/  @P0 BRA `(.L_x_23) ;  /* 0x0000000000740947 */ /* 0x000fea0003800000 */
[----:B------:R-:W-:Y:S02]  /*2410*/  ISETP.GE.AND P0, PT, R76, -0x18, PT ;  /* 0xffffffe84c00780c */ /* 0x000fe40003f06270 */
[----:B------:R-:W-:-:S11]  /*2420*/  LOP3.LUT R75, R75, 0x80000000, RZ, 0xc0, !PT ;  /* 0x800000004b4b7812 */ /* 0x000fd600078ec0ff */
[----:B------:R-:W-:Y:S05]  /*2430*/  @!P0 BRA `(.L_x_23) ;  /* 0x0000000000688947 */ /* 0x000fea0003800000 */
[-CC-:B------:R-:W-:Y:S01]  /*2440*/  FFMA.RZ R68, R82, R78.reuse, R81.reuse ;  /* 0x0000004e52447223 */ /* 0x180fe2000000c051 */
[----:B------:R-:W-:Y:S01]  /*2450*/  IADD3 R77, PT, PT, R76, 0x20, RZ ;  /* 0x000000204c4d7810 */ /* 0x000fe20007ffe0ff */
[-CC-:B------:R-:W-:Y:S01]  /*2460*/  FFMA.RM R69, R82, R78.reuse, R81.reuse ;  /* 0x0000004e52457223 */ /* 0x180fe20000004051 */
[----:B------:R-:W-:Y:S02]  /*2470*/  ISETP.NE.AND P2, PT, R76, RZ, PT ;  /* 0x000000ff4c00720c */ /* 0x000fe40003f45270 */
[----:B------:R-:W-:Y:S01]  /*2480*/  LOP3.LUT R70, R68, 0x7fffff, RZ, 0xc0, !PT ;  /* 0x007fffff44467812 */ /* 0x000fe200078ec0ff */
[----:B------:R-:W-:Y:S01]  /*2490*/  FFMA.RP R68, R82, R78, R81 ;  /* 0x0000004e52447223 */ /* 0x000fe20000008051 */
[----:B------:R-:W-:Y:S02]  /*24a0*/  ISETP.NE.AND P1, PT, R76, RZ, PT ;  /* 0x000000ff4c00720c */ /* 0x000fe40003f25270 */
[----:B------:R-:W-:Y:S02]  /*24b0*/  LOP3.LUT R70, R70, 0x800000, RZ, 0xfc, !PT ;  /* 0x0080000046467812 */ /* 0x000fe400078efcff */
[----:B------:R-:W-:-:S02]  /*24c0*/  IADD3 R76, PT, PT, -R76, RZ, RZ ;  /* 0x000000ff4c4c7210 */ /* 0x000fc40007ffe1ff */
[----:B------:R-:W-:Y:S02]  /*24d0*/  SHF.L.U32 R77, R70, R77, RZ ;  /* 0x0000004d464d7219 */ /* 0x000fe400000006ff */
[----:B------:R-:W-:Y:S02]  /*24e0*/  FSETP.NEU.FTZ.AND P0, PT, R68, R69, PT ;  /* 0x000000454400720b */ /* 0x000fe40003f1d000 */
[----:B------:R-:W-:Y:S02]  /*24f0*/  SEL R69, R76, RZ, P2 ;  /* 0x000000ff4c457207 */ /* 0x000fe40001000000 */
[----:B------:R-:W-:Y:S02]  /*2500*/  ISETP.NE.AND P1, PT, R77, RZ, P1 ;  /* 0x000000ff4d00720c */ /* 0x000fe40000f25270 */
[----:B------:R-:W-:Y:S02]  /*2510*/  SHF.R.U32.HI R69, RZ, R69, R70 ;  /* 0x00000045ff457219 */ /* 0x000fe40000011646 */
[----:B------:R-:W-:-:S02]  /*2520*/  PLOP3.LUT P0, PT, P0, P1, PT, 0xf8, 0x8f ;  /* 0x00000000008f781c */ /* 0x000fc40000703f70 */
[----:B------:R-:W-:Y:S02]  /*2530*/  SHF.R.U32.HI R77, RZ, 0x1, R69 ;  /* 0x00000001ff4d7819 */ /* 0x000fe40000011645 */
[----:B------:R-:W-:-:S04]  /*2540*/  SEL R68, RZ, 0x1, !P0 ;  /* 0x00000001ff447807 */ /* 0x000fc80004000000 */
[----:B------:R-:W-:-:S04]  /*2550*/  LOP3.LUT R68, R68, 0x1, R77, 0xf8, !PT ;  /* 0x0000000144447812 */ /* 0x000fc800078ef84d */
[----:B------:R-:W-:-:S04]  /*2560*/  LOP3.LUT R68, R68, R69, RZ, 0xc0, !PT ;  /* 0x0000004544447212 */ /* 0x000fc800078ec0ff */
[----:B------:R-:W-:-:S04]  /*2570*/  IADD3 R68, PT, PT, R77, R68, RZ ;  /* 0x000000444d447210 */ /* 0x000fc80007ffe0ff */
[----:B------:R-:W-:Y:S01]  /*2580*/  LOP3.LUT R75, R68, R75, RZ, 0xfc, !PT ;  /* 0x0000004b444b7212 */ /* 0x000fe200078efcff */
[----:B------:R-:W-:Y:S06]  /*2590*/  BRA `(.L_x_23) ;  /* 0x0000000000107947 */ /* 0x000fec0003800000 */
.L_x_22:
[----:B------:R-:W-:-:S04]  /*25a0*/  LOP3.LUT R75, R75, 0x80000000, RZ, 0xc0, !PT ;  /* 0x800000004b4b7812 */ /* 0x000fc800078ec0ff */
[----:B------:R-:W-:Y:S01]  /*25b0*/  LOP3.LUT R75, R75, 0x7f800000, RZ, 0xfc, !PT ;  /* 0x7f8000004b4b7812 */ /* 0x000fe200078efcff */
[----:B------:R-:W-:Y:S06]  /*25c0*/  BRA `(.L_x_23) ;  /* 0x0000000000047947 */ /* 0x000fec0003800000 */
.L_x_21:
[----:B------:R-:W-:-:S07]  /*25d0*/  LEA R75, R69, R75, 0x17 ;  /* 0x0000004b454b7211 */ /* 0x000fce00078eb8ff */
.L_x_23:
[----:B------:R-:W-:Y:S05]  /*25e0*/  BSYNC.RECONVERGENT B2 ;  /* 0x0000000000027941 */ /* 0x000fea0003800200 */
.L_x_20:
[----:B------:R-:W-:Y:S05]  /*25f0*/  BRA `(.L_x_24) ;  /* 0x0000000000207947 */ /* 0x000fea0003800000 */
.L_x_19:
[----:B------:R-:W-:-:S04]  /*2600*/  LOP3.LUT R68, R69, 0x80000000, R68, 0x48, !PT ;  /* 0x8000000045447812 */ /* 0x000fc800078e4844 */
[----:B------:R-:W-:Y:S01]  /*2610*/  LOP3.LUT R75, R68, 0x7f800000, RZ, 0xfc, !PT ;  /* 0x7f800000444b7812 */ /* 0x000fe200078efcff */
[----:B------:R-:W-:Y:S06]  /*2620*/  BRA `(.L_x_24) ;  /* 0x0000000000147947 */ /* 0x000fec0003800000 */
.L_x_18:
[----:B------:R-:W-:Y:S01]  /*2630*/  LOP3.LUT R75, R69, 0x80000000, R68, 0x48, !PT ;  /* 0x80000000454b7812 */ /* 0x000fe200078e4844 */
[----:B------:R-:W-:Y:S06]  /*2640*/  BRA `(.L_x_24) ;  /* 0x00000000000c7947 */ /* 0x000fec0003800000 */
.L_x_17:
[----:B------:R-:W0:Y:S01]  /*2650*/  MUFU.RSQ R75, -QNAN ;  /* 0xffc00000004b7908 */ /* 0x000e220000001400 */
[----:B------:R-:W-:Y:S05]  /*2660*/  BRA `(.L_x_24) ;  /* 0x0000000000047947 */ /* 0x000fea0003800000 */
.L_x_16:
[----:B------:R-:W-:-:S07]  /*2670*/  FADD.FTZ R75, R68, R69 ;  /* 0x00000045444b7221 */ /* 0x000fce0000010000 */
.L_x_24:
[----:B------:R-:W-:Y:S05]  /*2680*/  BSYNC.RECONVERGENT B1 ;  /* 0x0000000000017941 */ /* 0x000fea0003800200 */
.L_x_14:
[----:B------:R-:W-:Y:S01]  /*2690*/  HFMA2 R69, -RZ, RZ, 0, 0 ;  /* 0x00000000ff457431 */ /* 0x000fe200000001ff */
[----:B------:R-:W-:-:S04]  /*26a0*/  MOV R68, R79 ;  /* 0x0000004f00447202 */ /* 0x000fc80000000f00 */
[----:B0-----:R-:W-:Y:S05]  /*26b0*/  RET.REL.NODEC R68 `(_ZN13whisper_turbo4cuda22flash_attention_kernelIfLi128ELi64EEEvPKT_S4_S4_PS2_fiiii) ;  /* 0xffffffd844507950 */ /* 0x001fea0003c3ffff */
.L_x_25:
[----:B------:R-:W-:-:S00]  /*26c0*/  BRA `(.L_x_25) ;  /* 0xfffffffc00fc7947 */ /* 0x000fc0000383ffff */
[----:B------:R-:W-:-:S00]  /*26d0*/  NOP ;  /* 0x0000000000007918 */ /* 0x000fc00000000000 */
        /* <DEDUP_REMOVED lines=10> */
.L_x_26:


//--------------------- .nv.shared._ZN13whisper_turbo4cuda22flash_attention_kernelIfLi128ELi64EEEvPKT_S4_S4_PS2_fiiii --------------------------
	.section	.nv.shared._ZN13whisper_turbo4cuda22flash_attention_kernelIfLi128ELi64EEEvPKT_S4_S4_PS2_fiiii,"aw",@nobits
	.sectionflags	@""
	.align	16
	.zero		1024


//--------------------- .nv.shared.reserved.0     --------------------------
	.section	.nv.shared.reserved.0,"aw",@nobits
	.weak		__nv_reservedSMEM_offset_0_alias
	.size		__nv_reservedSMEM_offset_0_alias, 0, 64
	.other		__nv_reservedSMEM_offset_0_alias,@"STO_CUDA_RESERVED_SHARED STV_DEFAULT"
__nv_reservedSMEM_offset_0_alias:
	.zero		0
	.zero		64


//--------------------- .nv.constant0._ZN13whisper_turbo4cuda22flash_attention_kernelIfLi128ELi64EEEvPKT_S4_S4_PS2_fiiii --------------------------
	.section	.nv.constant0._ZN13whisper_turbo4cuda22flash_attention_kernelIfLi128ELi64EEEvPKT_S4_S4_PS2_fiiii,"a",@progbits
	.sectionflags	@""
	.align	4
.nv.constant0._ZN13whisper_turbo4cuda22flash_attention_kernelIfLi128ELi64EEEvPKT_S4_S4_PS2_fiiii:
	.zero		948


//--------------------- SYMBOLS --------------------------

	.type		.nv.reservedSmem.offset0,@object
	.size		.nv.reservedSmem.offset0,0x4
	.type		.nv.reservedSmem.cap,@object
	.size		.nv.reservedSmem.cap,0x4
